//
// Generated by NVIDIA NVVM Compiler
//
// Compiler Build ID: CL-36424714
// Cuda compilation tools, release 13.0, V13.0.88
// Based on NVVM 20.0.0
//

.version 9.0
.target sm_100
.address_size 64

	// .globl	_Z13matmul_kernelPKfS0_Pfiii
// _ZZ20matmul_kernel_sharedPKfS0_PfiiiE6X_tile has been demoted
// _ZZ20matmul_kernel_sharedPKfS0_PfiiiE6W_tile has been demoted
// _ZZ26matmul_kernel_threadreducePKfS0_PfiiiE6X_tile has been demoted
// _ZZ26matmul_kernel_threadreducePKfS0_PfiiiE6W_tile has been demoted
// _ZZ17matmul_vectorizedPKfS0_PfiiiE6X_tile has been demoted
// _ZZ17matmul_vectorizedPKfS0_PfiiiE6W_tile has been demoted

.visible .entry _Z13matmul_kernelPKfS0_Pfiii(
	.param .u64 .ptr .align 1 _Z13matmul_kernelPKfS0_Pfiii_param_0,
	.param .u64 .ptr .align 1 _Z13matmul_kernelPKfS0_Pfiii_param_1,
	.param .u64 .ptr .align 1 _Z13matmul_kernelPKfS0_Pfiii_param_2,
	.param .u32 _Z13matmul_kernelPKfS0_Pfiii_param_3,
	.param .u32 _Z13matmul_kernelPKfS0_Pfiii_param_4,
	.param .u32 _Z13matmul_kernelPKfS0_Pfiii_param_5
)
{
	.reg .pred 	%p<13>;
	.reg .b32 	%r<41>;
	.reg .b32 	%f<68>;
	.reg .b64 	%rd<53>;

	ld.param.u64 	%rd7, [_Z13matmul_kernelPKfS0_Pfiii_param_0];
	ld.param.u64 	%rd8, [_Z13matmul_kernelPKfS0_Pfiii_param_1];
	ld.param.u64 	%rd6, [_Z13matmul_kernelPKfS0_Pfiii_param_2];
	ld.param.u32 	%r20, [_Z13matmul_kernelPKfS0_Pfiii_param_3];
	ld.param.u32 	%r18, [_Z13matmul_kernelPKfS0_Pfiii_param_4];
	ld.param.u32 	%r19, [_Z13matmul_kernelPKfS0_Pfiii_param_5];
	cvta.to.global.u64 	%rd1, %rd8;
	cvta.to.global.u64 	%rd2, %rd7;
	mov.u32 	%r21, %ctaid.y;
	mov.u32 	%r22, %ntid.y;
	mov.u32 	%r23, %tid.y;
	mad.lo.s32 	%r1, %r21, %r22, %r23;
	mov.u32 	%r24, %ctaid.x;
	mov.u32 	%r25, %ntid.x;
	mov.u32 	%r26, %tid.x;
	mad.lo.s32 	%r2, %r24, %r25, %r26;
	setp.ge.s32 	%p1, %r1, %r20;
	setp.ge.s32 	%p2, %r2, %r19;
	or.pred  	%p3, %p1, %p2;
	@%p3 bra 	$L__BB0_14;
	setp.lt.s32 	%p4, %r18, 1;
	mov.f32 	%f67, 0f00000000;
	@%p4 bra 	$L__BB0_13;
	mul.lo.s32 	%r3, %r18, %r1;
	and.b32  	%r4, %r18, 7;
	setp.lt.u32 	%p5, %r18, 8;
	mov.f32 	%f67, 0f00000000;
	mov.b32 	%r39, 0;
	@%p5 bra 	$L__BB0_5;
	and.b32  	%r39, %r18, 2147483640;
	neg.s32 	%r37, %r39;
	shl.b32 	%r7, %r19, 3;
	mul.wide.u32 	%rd9, %r3, 4;
	add.s64 	%rd10, %rd9, %rd2;
	add.s64 	%rd52, %rd10, 16;
	mov.f32 	%f67, 0f00000000;
	mul.wide.s32 	%rd13, %r19, 4;
	mov.u32 	%r36, %r2;
$L__BB0_4:
	.pragma "nounroll";
	ld.global.f32 	%f17, [%rd52+-16];
	mul.wide.s32 	%rd11, %r36, 4;
	add.s64 	%rd12, %rd1, %rd11;
	ld.global.f32 	%f18, [%rd12];
	fma.rn.f32 	%f19, %f17, %f18, %f67;
	ld.global.f32 	%f20, [%rd52+-12];
	add.s64 	%rd14, %rd12, %rd13;
	ld.global.f32 	%f21, [%rd14];
	fma.rn.f32 	%f22, %f20, %f21, %f19;
	ld.global.f32 	%f23, [%rd52+-8];
	add.s64 	%rd15, %rd14, %rd13;
	ld.global.f32 	%f24, [%rd15];
	fma.rn.f32 	%f25, %f23, %f24, %f22;
	ld.global.f32 	%f26, [%rd52+-4];
	add.s64 	%rd16, %rd15, %rd13;
	ld.global.f32 	%f27, [%rd16];
	fma.rn.f32 	%f28, %f26, %f27, %f25;
	ld.global.f32 	%f29, [%rd52];
	add.s64 	%rd17, %rd16, %rd13;
	ld.global.f32 	%f30, [%rd17];
	fma.rn.f32 	%f31, %f29, %f30, %f28;
	ld.global.f32 	%f32, [%rd52+4];
	add.s64 	%rd18, %rd17, %rd13;
	ld.global.f32 	%f33, [%rd18];
	fma.rn.f32 	%f34, %f32, %f33, %f31;
	ld.global.f32 	%f35, [%rd52+8];
	add.s64 	%rd19, %rd18, %rd13;
	ld.global.f32 	%f36, [%rd19];
	fma.rn.f32 	%f37, %f35, %f36, %f34;
	ld.global.f32 	%f38, [%rd52+12];
	add.s64 	%rd20, %rd19, %rd13;
	ld.global.f32 	%f39, [%rd20];
	fma.rn.f32 	%f67, %f38, %f39, %f37;
	add.s32 	%r37, %r37, 8;
	add.s32 	%r36, %r36, %r7;
	add.s64 	%rd52, %rd52, 32;
	setp.ne.s32 	%p6, %r37, 0;
	@%p6 bra 	$L__BB0_4;
$L__BB0_5:
	setp.eq.s32 	%p7, %r4, 0;
	@%p7 bra 	$L__BB0_13;
	and.b32  	%r13, %r18, 3;
	setp.lt.u32 	%p8, %r4, 4;
	@%p8 bra 	$L__BB0_8;
	add.s32 	%r28, %r39, %r3;
	mul.wide.u32 	%rd21, %r28, 4;
	add.s64 	%rd22, %rd2, %rd21;
	ld.global.f32 	%f41, [%rd22];
	mad.lo.s32 	%r29, %r39, %r19, %r2;
	mul.wide.s32 	%rd23, %r29, 4;
	add.s64 	%rd24, %rd1, %rd23;
	ld.global.f32 	%f42, [%rd24];
	fma.rn.f32 	%f43, %f41, %f42, %f67;
	cvt.u64.u32 	%rd25, %r3;
	cvt.u64.u32 	%rd26, %r39;
	add.s64 	%rd27, %rd26, %rd25;
	shl.b64 	%rd28, %rd27, 2;
	add.s64 	%rd29, %rd2, %rd28;
	ld.global.f32 	%f44, [%rd29+4];
	mul.wide.s32 	%rd30, %r19, 4;
	add.s64 	%rd31, %rd24, %rd30;
	ld.global.f32 	%f45, [%rd31];
	fma.rn.f32 	%f46, %f44, %f45, %f43;
	ld.global.f32 	%f47, [%rd29+8];
	add.s64 	%rd32, %rd31, %rd30;
	ld.global.f32 	%f48, [%rd32];
	fma.rn.f32 	%f49, %f47, %f48, %f46;
	ld.global.f32 	%f50, [%rd29+12];
	add.s64 	%rd33, %rd32, %rd30;
	ld.global.f32 	%f51, [%rd33];
	fma.rn.f32 	%f67, %f50, %f51, %f49;
	add.s32 	%r39, %r39, 4;
$L__BB0_8:
	setp.eq.s32 	%p9, %r13, 0;
	@%p9 bra 	$L__BB0_13;
	setp.eq.s32 	%p10, %r13, 1;
	@%p10 bra 	$L__BB0_11;
	add.s32 	%r30, %r39, %r3;
	mul.wide.u32 	%rd34, %r30, 4;
	add.s64 	%rd35, %rd2, %rd34;
	ld.global.f32 	%f53, [%rd35];
	mad.lo.s32 	%r31, %r39, %r19, %r2;
	mul.wide.s32 	%rd36, %r31, 4;
	add.s64 	%rd37, %rd1, %rd36;
	ld.global.f32 	%f54, [%rd37];
	fma.rn.f32 	%f55, %f53, %f54, %f67;
	cvt.u64.u32 	%rd38, %r3;
	cvt.u64.u32 	%rd39, %r39;
	add.s64 	%rd40, %rd39, %rd38;
	shl.b64 	%rd41, %rd40, 2;
	add.s64 	%rd42, %rd2, %rd41;
	ld.global.f32 	%f56, [%rd42+4];
	mul.wide.s32 	%rd43, %r19, 4;
	add.s64 	%rd44, %rd37, %rd43;
	ld.global.f32 	%f57, [%rd44];
	fma.rn.f32 	%f67, %f56, %f57, %f55;
	add.s32 	%r39, %r39, 2;
$L__BB0_11:
	and.b32  	%r32, %r18, 1;
	setp.eq.b32 	%p11, %r32, 1;
	not.pred 	%p12, %p11;
	@%p12 bra 	$L__BB0_13;
	add.s32 	%r33, %r39, %r3;
	mul.wide.u32 	%rd45, %r33, 4;
	add.s64 	%rd46, %rd2, %rd45;
	ld.global.f32 	%f58, [%rd46];
	mad.lo.s32 	%r34, %r39, %r19, %r2;
	mul.wide.s32 	%rd47, %r34, 4;
	add.s64 	%rd48, %rd1, %rd47;
	ld.global.f32 	%f59, [%rd48];
	fma.rn.f32 	%f67, %f58, %f59, %f67;
$L__BB0_13:
	mad.lo.s32 	%r35, %r19, %r1, %r2;
	cvta.to.global.u64 	%rd49, %rd6;
	mul.wide.s32 	%rd50, %r35, 4;
	add.s64 	%rd51, %rd49, %rd50;
	st.global.f32 	[%rd51], %f67;
$L__BB0_14:
	ret;

}
	// .globl	_Z16transpose_kernelPKfPfii
.visible .entry _Z16transpose_kernelPKfPfii(
	.param .u64 .ptr .align 1 _Z16transpose_kernelPKfPfii_param_0,
	.param .u64 .ptr .align 1 _Z16transpose_kernelPKfPfii_param_1,
	.param .u32 _Z16transpose_kernelPKfPfii_param_2,
	.param .u32 _Z16transpose_kernelPKfPfii_param_3
)
{
	.reg .pred 	%p<4>;
	.reg .b32 	%r<13>;
	.reg .b32 	%f<2>;
	.reg .b64 	%rd<9>;

	ld.param.u64 	%rd1, [_Z16transpose_kernelPKfPfii_param_0];
	ld.param.u64 	%rd2, [_Z16transpose_kernelPKfPfii_param_1];
	ld.param.u32 	%r3, [_Z16transpose_kernelPKfPfii_param_2];
	ld.param.u32 	%r4, [_Z16transpose_kernelPKfPfii_param_3];
	mov.u32 	%r5, %ctaid.y;
	mov.u32 	%r6, %ntid.y;
	mov.u32 	%r7, %tid.y;
	mad.lo.s32 	%r1, %r5, %r6, %r7;
	mov.u32 	%r8, %ctaid.x;
	mov.u32 	%r9, %ntid.x;
	mov.u32 	%r10, %tid.x;
	mad.lo.s32 	%r2, %r8, %r9, %r10;
	setp.ge.s32 	%p1, %r1, %r3;
	setp.ge.s32 	%p2, %r2, %r4;
	or.pred  	%p3, %p1, %p2;
	@%p3 bra 	$L__BB1_2;
	cvta.to.global.u64 	%rd3, %rd1;
	cvta.to.global.u64 	%rd4, %rd2;
	mad.lo.s32 	%r11, %r4, %r1, %r2;
	mul.wide.s32 	%rd5, %r11, 4;
	add.s64 	%rd6, %rd3, %rd5;
	ld.global.f32 	%f1, [%rd6];
	mad.lo.s32 	%r12, %r3, %r2, %r1;
	mul.wide.s32 	%rd7, %r12, 4;
	add.s64 	%rd8, %rd4, %rd7;
	st.global.f32 	[%rd8], %f1;
$L__BB1_2:
	ret;

}
	// .globl	_Z23matmul_kernel_optimizedPKfS0_Pfiii
.visible .entry _Z23matmul_kernel_optimizedPKfS0_Pfiii(
	.param .u64 .ptr .align 1 _Z23matmul_kernel_optimizedPKfS0_Pfiii_param_0,
	.param .u64 .ptr .align 1 _Z23matmul_kernel_optimizedPKfS0_Pfiii_param_1,
	.param .u64 .ptr .align 1 _Z23matmul_kernel_optimizedPKfS0_Pfiii_param_2,
	.param .u32 _Z23matmul_kernel_optimizedPKfS0_Pfiii_param_3,
	.param .u32 _Z23matmul_kernel_optimizedPKfS0_Pfiii_param_4,
	.param .u32 _Z23matmul_kernel_optimizedPKfS0_Pfiii_param_5
)
{
	.reg .pred 	%p<13>;
	.reg .b32 	%r<48>;
	.reg .b32 	%f<112>;
	.reg .b64 	%rd<43>;

	ld.param.u64 	%rd11, [_Z23matmul_kernel_optimizedPKfS0_Pfiii_param_0];
	ld.param.u64 	%rd12, [_Z23matmul_kernel_optimizedPKfS0_Pfiii_param_1];
	ld.param.u64 	%rd10, [_Z23matmul_kernel_optimizedPKfS0_Pfiii_param_2];
	ld.param.u32 	%r27, [_Z23matmul_kernel_optimizedPKfS0_Pfiii_param_3];
	ld.param.u32 	%r25, [_Z23matmul_kernel_optimizedPKfS0_Pfiii_param_4];
	ld.param.u32 	%r26, [_Z23matmul_kernel_optimizedPKfS0_Pfiii_param_5];
	cvta.to.global.u64 	%rd1, %rd12;
	cvta.to.global.u64 	%rd2, %rd11;
	mov.u32 	%r28, %ctaid.y;
	mov.u32 	%r29, %ntid.y;
	mov.u32 	%r30, %tid.y;
	mad.lo.s32 	%r1, %r28, %r29, %r30;
	mov.u32 	%r31, %ctaid.x;
	mov.u32 	%r32, %ntid.x;
	mov.u32 	%r33, %tid.x;
	mad.lo.s32 	%r2, %r31, %r32, %r33;
	setp.ge.s32 	%p1, %r1, %r27;
	setp.ge.s32 	%p2, %r2, %r26;
	or.pred  	%p3, %p1, %p2;
	@%p3 bra 	$L__BB2_15;
	setp.lt.s32 	%p4, %r25, 1;
	mov.f32 	%f111, 0f00000000;
	@%p4 bra 	$L__BB2_14;
	mul.lo.s32 	%r3, %r25, %r1;
	mul.lo.s32 	%r4, %r25, %r2;
	and.b32  	%r5, %r25, 15;
	setp.lt.u32 	%p5, %r25, 16;
	mov.f32 	%f111, 0f00000000;
	mov.b32 	%r44, 0;
	@%p5 bra 	$L__BB2_5;
	and.b32  	%r44, %r25, 2147483632;
	neg.s32 	%r42, %r44;
	mul.wide.u32 	%rd13, %r3, 4;
	add.s64 	%rd14, %rd13, %rd2;
	add.s64 	%rd41, %rd14, 32;
	add.s64 	%rd4, %rd1, 32;
	mov.f32 	%f111, 0f00000000;
	mov.u32 	%r41, %r4;
$L__BB2_4:
	.pragma "nounroll";
	mul.wide.s32 	%rd15, %r41, 4;
	add.s64 	%rd16, %rd4, %rd15;
	ld.global.f32 	%f18, [%rd41+-32];
	ld.global.f32 	%f19, [%rd16+-32];
	fma.rn.f32 	%f20, %f18, %f19, %f111;
	ld.global.f32 	%f21, [%rd41+-28];
	ld.global.f32 	%f22, [%rd16+-28];
	fma.rn.f32 	%f23, %f21, %f22, %f20;
	ld.global.f32 	%f24, [%rd41+-24];
	ld.global.f32 	%f25, [%rd16+-24];
	fma.rn.f32 	%f26, %f24, %f25, %f23;
	ld.global.f32 	%f27, [%rd41+-20];
	ld.global.f32 	%f28, [%rd16+-20];
	fma.rn.f32 	%f29, %f27, %f28, %f26;
	ld.global.f32 	%f30, [%rd41+-16];
	ld.global.f32 	%f31, [%rd16+-16];
	fma.rn.f32 	%f32, %f30, %f31, %f29;
	ld.global.f32 	%f33, [%rd41+-12];
	ld.global.f32 	%f34, [%rd16+-12];
	fma.rn.f32 	%f35, %f33, %f34, %f32;
	ld.global.f32 	%f36, [%rd41+-8];
	ld.global.f32 	%f37, [%rd16+-8];
	fma.rn.f32 	%f38, %f36, %f37, %f35;
	ld.global.f32 	%f39, [%rd41+-4];
	ld.global.f32 	%f40, [%rd16+-4];
	fma.rn.f32 	%f41, %f39, %f40, %f38;
	ld.global.f32 	%f42, [%rd41];
	ld.global.f32 	%f43, [%rd16];
	fma.rn.f32 	%f44, %f42, %f43, %f41;
	ld.global.f32 	%f45, [%rd41+4];
	ld.global.f32 	%f46, [%rd16+4];
	fma.rn.f32 	%f47, %f45, %f46, %f44;
	ld.global.f32 	%f48, [%rd41+8];
	ld.global.f32 	%f49, [%rd16+8];
	fma.rn.f32 	%f50, %f48, %f49, %f47;
	ld.global.f32 	%f51, [%rd41+12];
	ld.global.f32 	%f52, [%rd16+12];
	fma.rn.f32 	%f53, %f51, %f52, %f50;
	ld.global.f32 	%f54, [%rd41+16];
	ld.global.f32 	%f55, [%rd16+16];
	fma.rn.f32 	%f56, %f54, %f55, %f53;
	ld.global.f32 	%f57, [%rd41+20];
	ld.global.f32 	%f58, [%rd16+20];
	fma.rn.f32 	%f59, %f57, %f58, %f56;
	ld.global.f32 	%f60, [%rd41+24];
	ld.global.f32 	%f61, [%rd16+24];
	fma.rn.f32 	%f62, %f60, %f61, %f59;
	ld.global.f32 	%f63, [%rd41+28];
	ld.global.f32 	%f64, [%rd16+28];
	fma.rn.f32 	%f111, %f63, %f64, %f62;
	add.s32 	%r42, %r42, 16;
	add.s64 	%rd41, %rd41, 64;
	add.s32 	%r41, %r41, 16;
	setp.ne.s32 	%p6, %r42, 0;
	@%p6 bra 	$L__BB2_4;
$L__BB2_5:
	setp.eq.s32 	%p7, %r5, 0;
	@%p7 bra 	$L__BB2_14;
	and.b32  	%r13, %r25, 7;
	setp.lt.u32 	%p8, %r5, 8;
	@%p8 bra 	$L__BB2_8;
	add.s32 	%r35, %r44, %r3;
	mul.wide.u32 	%rd17, %r35, 4;
	add.s64 	%rd18, %rd2, %rd17;
	ld.global.f32 	%f66, [%rd18];
	add.s32 	%r36, %r44, %r4;
	mul.wide.s32 	%rd19, %r36, 4;
	add.s64 	%rd20, %rd1, %rd19;
	ld.global.f32 	%f67, [%rd20];
	fma.rn.f32 	%f68, %f66, %f67, %f111;
	cvt.u64.u32 	%rd21, %r3;
	cvt.u64.u32 	%rd22, %r44;
	add.s64 	%rd23, %rd22, %rd21;
	shl.b64 	%rd24, %rd23, 2;
	add.s64 	%rd25, %rd2, %rd24;
	ld.global.f32 	%f69, [%rd25+4];
	ld.global.f32 	%f70, [%rd20+4];
	fma.rn.f32 	%f71, %f69, %f70, %f68;
	ld.global.f32 	%f72, [%rd25+8];
	ld.global.f32 	%f73, [%rd20+8];
	fma.rn.f32 	%f74, %f72, %f73, %f71;
	ld.global.f32 	%f75, [%rd25+12];
	ld.global.f32 	%f76, [%rd20+12];
	fma.rn.f32 	%f77, %f75, %f76, %f74;
	ld.global.f32 	%f78, [%rd25+16];
	ld.global.f32 	%f79, [%rd20+16];
	fma.rn.f32 	%f80, %f78, %f79, %f77;
	ld.global.f32 	%f81, [%rd25+20];
	ld.global.f32 	%f82, [%rd20+20];
	fma.rn.f32 	%f83, %f81, %f82, %f80;
	ld.global.f32 	%f84, [%rd25+24];
	ld.global.f32 	%f85, [%rd20+24];
	fma.rn.f32 	%f86, %f84, %f85, %f83;
	ld.global.f32 	%f87, [%rd25+28];
	ld.global.f32 	%f88, [%rd20+28];
	fma.rn.f32 	%f111, %f87, %f88, %f86;
	add.s32 	%r44, %r44, 8;
$L__BB2_8:
	setp.eq.s32 	%p9, %r13, 0;
	@%p9 bra 	$L__BB2_14;
	and.b32  	%r16, %r25, 3;
	setp.lt.u32 	%p10, %r13, 4;
	@%p10 bra 	$L__BB2_11;
	add.s32 	%r37, %r44, %r3;
	mul.wide.u32 	%rd26, %r37, 4;
	add.s64 	%rd27, %rd2, %rd26;
	ld.global.f32 	%f90, [%rd27];
	add.s32 	%r38, %r44, %r4;
	mul.wide.s32 	%rd28, %r38, 4;
	add.s64 	%rd29, %rd1, %rd28;
	ld.global.f32 	%f91, [%rd29];
	fma.rn.f32 	%f92, %f90, %f91, %f111;
	cvt.u64.u32 	%rd30, %r3;
	cvt.u64.u32 	%rd31, %r44;
	add.s64 	%rd32, %rd31, %rd30;
	shl.b64 	%rd33, %rd32, 2;
	add.s64 	%rd34, %rd2, %rd33;
	ld.global.f32 	%f93, [%rd34+4];
	ld.global.f32 	%f94, [%rd29+4];
	fma.rn.f32 	%f95, %f93, %f94, %f92;
	ld.global.f32 	%f96, [%rd34+8];
	ld.global.f32 	%f97, [%rd29+8];
	fma.rn.f32 	%f98, %f96, %f97, %f95;
	ld.global.f32 	%f99, [%rd34+12];
	ld.global.f32 	%f100, [%rd29+12];
	fma.rn.f32 	%f111, %f99, %f100, %f98;
	add.s32 	%r44, %r44, 4;
$L__BB2_11:
	setp.eq.s32 	%p11, %r16, 0;
	@%p11 bra 	$L__BB2_14;
	add.s32 	%r47, %r44, %r4;
	add.s32 	%r39, %r44, %r3;
	mul.wide.u32 	%rd35, %r39, 4;
	add.s64 	%rd42, %rd2, %rd35;
	neg.s32 	%r46, %r16;
$L__BB2_13:
	.pragma "nounroll";
	mul.wide.s32 	%rd36, %r47, 4;
	add.s64 	%rd37, %rd1, %rd36;
	ld.global.f32 	%f101, [%rd42];
	ld.global.f32 	%f102, [%rd37];
	fma.rn.f32 	%f111, %f101, %f102, %f111;
	add.s32 	%r47, %r47, 1;
	add.s64 	%rd42, %rd42, 4;
	add.s32 	%r46, %r46, 1;
	setp.ne.s32 	%p12, %r46, 0;
	@%p12 bra 	$L__BB2_13;
$L__BB2_14:
	mad.lo.s32 	%r40, %r26, %r1, %r2;
	cvta.to.global.u64 	%rd38, %rd10;
	mul.wide.s32 	%rd39, %r40, 4;
	add.s64 	%rd40, %rd38, %rd39;
	st.global.f32 	[%rd40], %f111;
$L__BB2_15:
	ret;

}
	// .globl	_Z20matmul_kernel_sharedPKfS0_Pfiii
.visible .entry _Z20matmul_kernel_sharedPKfS0_Pfiii(
	.param .u64 .ptr .align 1 _Z20matmul_kernel_sharedPKfS0_Pfiii_param_0,
	.param .u64 .ptr .align 1 _Z20matmul_kernel_sharedPKfS0_Pfiii_param_1,
	.param .u64 .ptr .align 1 _Z20matmul_kernel_sharedPKfS0_Pfiii_param_2,
	.param .u32 _Z20matmul_kernel_sharedPKfS0_Pfiii_param_3,
	.param .u32 _Z20matmul_kernel_sharedPKfS0_Pfiii_param_4,
	.param .u32 _Z20matmul_kernel_sharedPKfS0_Pfiii_param_5
)
{
	.reg .pred 	%p<12>;
	.reg .b32 	%r<43>;
	.reg .b32 	%f<63>;
	.reg .b64 	%rd<13>;
	// demoted variable
	.shared .align 4 .b8 _ZZ20matmul_kernel_sharedPKfS0_PfiiiE6X_tile[1024];
	// demoted variable
	.shared .align 4 .b8 _ZZ20matmul_kernel_sharedPKfS0_PfiiiE6W_tile[1024];
	ld.param.u64 	%rd3, [_Z20matmul_kernel_sharedPKfS0_Pfiii_param_0];
	ld.param.u64 	%rd4, [_Z20matmul_kernel_sharedPKfS0_Pfiii_param_1];
	ld.param.u64 	%rd5, [_Z20matmul_kernel_sharedPKfS0_Pfiii_param_2];
	ld.param.u32 	%r24, [_Z20matmul_kernel_sharedPKfS0_Pfiii_param_3];
	ld.param.u32 	%r25, [_Z20matmul_kernel_sharedPKfS0_Pfiii_param_4];
	ld.param.u32 	%r26, [_Z20matmul_kernel_sharedPKfS0_Pfiii_param_5];
	mov.u32 	%r40, %tid.y;
	mov.u32 	%r38, %tid.x;
	mov.u32 	%r27, %ctaid.y;
	mov.u32 	%r28, %ctaid.x;
	shl.b32 	%r29, %r27, 4;
	add.s32 	%r3, %r29, %r40;
	shl.b32 	%r4, %r28, 4;
	add.s32 	%r5, %r4, %r38;
	setp.lt.s32 	%p1, %r25, 1;
	mov.f32 	%f62, 0f00000000;
	@%p1 bra 	$L__BB3_7;
	add.s32 	%r30, %r25, 15;
	shr.u32 	%r31, %r30, 4;
	shl.b32 	%r32, %r40, 6;
	mov.u32 	%r33, _ZZ20matmul_kernel_sharedPKfS0_PfiiiE6X_tile;
	add.s32 	%r6, %r33, %r32;
	shl.b32 	%r34, %r38, 2;
	add.s32 	%r7, %r6, %r34;
	mov.u32 	%r35, _ZZ20matmul_kernel_sharedPKfS0_PfiiiE6W_tile;
	add.s32 	%r9, %r35, %r34;
	add.s32 	%r8, %r9, %r32;
	neg.s32 	%r42, %r31;
	mad.lo.s32 	%r36, %r40, %r26, %r38;
	add.s32 	%r41, %r36, %r4;
	shl.b32 	%r12, %r26, 4;
	mad.lo.s32 	%r39, %r25, %r3, %r38;
	cvta.to.global.u64 	%rd1, %rd3;
	cvta.to.global.u64 	%rd2, %rd4;
	mov.f32 	%f62, 0f00000000;
$L__BB3_2:
	setp.ge.s32 	%p2, %r3, %r24;
	setp.ge.s32 	%p3, %r38, %r25;
	mov.f32 	%f60, 0f00000000;
	or.pred  	%p4, %p2, %p3;
	@%p4 bra 	$L__BB3_4;
	mul.wide.u32 	%rd6, %r39, 4;
	add.s64 	%rd7, %rd1, %rd6;
	ld.global.f32 	%f60, [%rd7];
$L__BB3_4:
	setp.ge.s32 	%p5, %r5, %r26;
	st.shared.f32 	[%r7], %f60;
	setp.ge.s32 	%p6, %r40, %r25;
	mov.f32 	%f61, 0f00000000;
	or.pred  	%p7, %p6, %p5;
	@%p7 bra 	$L__BB3_6;
	mul.wide.s32 	%rd8, %r41, 4;
	add.s64 	%rd9, %rd2, %rd8;
	ld.global.f32 	%f61, [%rd9];
$L__BB3_6:
	st.shared.f32 	[%r8], %f61;
	bar.sync 	0;
	ld.shared.f32 	%f12, [%r6];
	ld.shared.f32 	%f13, [%r9];
	fma.rn.f32 	%f14, %f12, %f13, %f62;
	ld.shared.f32 	%f15, [%r6+4];
	ld.shared.f32 	%f16, [%r9+64];
	fma.rn.f32 	%f17, %f15, %f16, %f14;
	ld.shared.f32 	%f18, [%r6+8];
	ld.shared.f32 	%f19, [%r9+128];
	fma.rn.f32 	%f20, %f18, %f19, %f17;
	ld.shared.f32 	%f21, [%r6+12];
	ld.shared.f32 	%f22, [%r9+192];
	fma.rn.f32 	%f23, %f21, %f22, %f20;
	ld.shared.f32 	%f24, [%r6+16];
	ld.shared.f32 	%f25, [%r9+256];
	fma.rn.f32 	%f26, %f24, %f25, %f23;
	ld.shared.f32 	%f27, [%r6+20];
	ld.shared.f32 	%f28, [%r9+320];
	fma.rn.f32 	%f29, %f27, %f28, %f26;
	ld.shared.f32 	%f30, [%r6+24];
	ld.shared.f32 	%f31, [%r9+384];
	fma.rn.f32 	%f32, %f30, %f31, %f29;
	ld.shared.f32 	%f33, [%r6+28];
	ld.shared.f32 	%f34, [%r9+448];
	fma.rn.f32 	%f35, %f33, %f34, %f32;
	ld.shared.f32 	%f36, [%r6+32];
	ld.shared.f32 	%f37, [%r9+512];
	fma.rn.f32 	%f38, %f36, %f37, %f35;
	ld.shared.f32 	%f39, [%r6+36];
	ld.shared.f32 	%f40, [%r9+576];
	fma.rn.f32 	%f41, %f39, %f40, %f38;
	ld.shared.f32 	%f42, [%r6+40];
	ld.shared.f32 	%f43, [%r9+640];
	fma.rn.f32 	%f44, %f42, %f43, %f41;
	ld.shared.f32 	%f45, [%r6+44];
	ld.shared.f32 	%f46, [%r9+704];
	fma.rn.f32 	%f47, %f45, %f46, %f44;
	ld.shared.f32 	%f48, [%r6+48];
	ld.shared.f32 	%f49, [%r9+768];
	fma.rn.f32 	%f50, %f48, %f49, %f47;
	ld.shared.f32 	%f51, [%r6+52];
	ld.shared.f32 	%f52, [%r9+832];
	fma.rn.f32 	%f53, %f51, %f52, %f50;
	ld.shared.f32 	%f54, [%r6+56];
	ld.shared.f32 	%f55, [%r9+896];
	fma.rn.f32 	%f56, %f54, %f55, %f53;
	ld.shared.f32 	%f57, [%r6+60];
	ld.shared.f32 	%f58, [%r9+960];
	fma.rn.f32 	%f62, %f57, %f58, %f56;
	bar.sync 	0;
	add.s32 	%r42, %r42, 1;
	setp.ne.s32 	%p8, %r42, 0;
	add.s32 	%r41, %r41, %r12;
	add.s32 	%r40, %r40, 16;
	add.s32 	%r39, %r39, 16;
	add.s32 	%r38, %r38, 16;
	@%p8 bra 	$L__BB3_2;
$L__BB3_7:
	setp.ge.s32 	%p9, %r3, %r24;
	setp.ge.s32 	%p10, %r5, %r26;
	or.pred  	%p11, %p9, %p10;
	@%p11 bra 	$L__BB3_9;
	mad.lo.s32 	%r37, %r26, %r3, %r5;
	cvta.to.global.u64 	%rd10, %rd5;
	mul.wide.u32 	%rd11, %r37, 4;
	add.s64 	%rd12, %rd10, %rd11;
	st.global.f32 	[%rd12], %f62;
$L__BB3_9:
	ret;

}
	// .globl	_Z26matmul_kernel_threadreducePKfS0_Pfiii
.visible .entry _Z26matmul_kernel_threadreducePKfS0_Pfiii(
	.param .u64 .ptr .align 1 _Z26matmul_kernel_threadreducePKfS0_Pfiii_param_0,
	.param .u64 .ptr .align 1 _Z26matmul_kernel_threadreducePKfS0_Pfiii_param_1,
	.param .u64 .ptr .align 1 _Z26matmul_kernel_threadreducePKfS0_Pfiii_param_2,
	.param .u32 _Z26matmul_kernel_threadreducePKfS0_Pfiii_param_3,
	.param .u32 _Z26matmul_kernel_threadreducePKfS0_Pfiii_param_4,
	.param .u32 _Z26matmul_kernel_threadreducePKfS0_Pfiii_param_5
)
{
	.reg .pred 	%p<159>;
	.reg .b32 	%r<151>;
	.reg .b32 	%f<123>;
	.reg .b64 	%rd<88>;
	// demoted variable
	.shared .align 4 .b8 _ZZ26matmul_kernel_threadreducePKfS0_PfiiiE6X_tile[1024];
	// demoted variable
	.shared .align 4 .b8 _ZZ26matmul_kernel_threadreducePKfS0_PfiiiE6W_tile[1024];
	ld.param.u64 	%rd4, [_Z26matmul_kernel_threadreducePKfS0_Pfiii_param_0];
	ld.param.u64 	%rd5, [_Z26matmul_kernel_threadreducePKfS0_Pfiii_param_1];
	ld.param.u64 	%rd6, [_Z26matmul_kernel_threadreducePKfS0_Pfiii_param_2];
	ld.param.u32 	%r40, [_Z26matmul_kernel_threadreducePKfS0_Pfiii_param_3];
	ld.param.u32 	%r41, [_Z26matmul_kernel_threadreducePKfS0_Pfiii_param_4];
	ld.param.u32 	%r42, [_Z26matmul_kernel_threadreducePKfS0_Pfiii_param_5];
	cvta.to.global.u64 	%rd1, %rd4;
	cvta.to.global.u64 	%rd2, %rd5;
	cvta.to.global.u64 	%rd3, %rd6;
	mov.u32 	%r1, %tid.y;
	mov.u32 	%r2, %tid.x;
	mov.u32 	%r43, %ctaid.y;
	mov.u32 	%r44, %ctaid.x;
	shl.b32 	%r45, %r43, 4;
	shl.b32 	%r3, %r1, 2;
	add.s32 	%r4, %r45, %r3;
	shl.b32 	%r46, %r44, 4;
	shl.b32 	%r5, %r2, 1;
	add.s32 	%r6, %r46, %r5;
	setp.lt.s32 	%p2, %r41, 1;
	mov.f32 	%f107, 0f00000000;
	mov.f32 	%f108, %f107;
	mov.f32 	%f109, %f107;
	mov.f32 	%f110, %f107;
	mov.f32 	%f111, %f107;
	mov.f32 	%f112, %f107;
	mov.f32 	%f113, %f107;
	mov.f32 	%f114, %f107;
	@%p2 bra 	$L__BB4_69;
	setp.lt.u32 	%p3, %r1, 4;
	shl.b32 	%r48, %r3, 6;
	mov.u32 	%r49, _ZZ26matmul_kernel_threadreducePKfS0_PfiiiE6X_tile;
	add.s32 	%r50, %r49, %r48;
	mul.lo.s32 	%r7, %r4, %r41;
	setp.lt.u32 	%p4, %r2, 8;
	and.pred  	%p1, %p3, %p4;
	shl.b32 	%r52, %r5, 2;
	add.s32 	%r8, %r50, %r52;
	add.s32 	%r9, %r7, %r41;
	add.s32 	%r10, %r9, %r41;
	add.s32 	%r11, %r10, %r41;
	mov.u32 	%r53, _ZZ26matmul_kernel_threadreducePKfS0_PfiiiE6W_tile;
	add.s32 	%r54, %r53, %r48;
	add.s32 	%r12, %r54, %r52;
	shl.b32 	%r55, %r2, 3;
	add.s32 	%r13, %r53, %r55;
	mov.b32 	%r148, 0;
	mov.f32 	%f107, 0f00000000;
	cvt.u64.u32 	%rd13, %r9;
	cvt.u64.u32 	%rd20, %r10;
	cvt.u64.u32 	%rd27, %r11;
	add.s32 	%r98, %r6, 1;
	not.pred 	%p132, %p1;
$L__BB4_2:
	setp.gt.u32 	%p5, %r2, 7;
	setp.gt.u32 	%p6, %r1, 3;
	setp.ge.s32 	%p7, %r4, %r40;
	shl.b32 	%r15, %r148, 4;
	add.s32 	%r58, %r15, %r5;
	setp.ge.s32 	%p8, %r58, %r41;
	or.pred  	%p9, %p7, %p8;
	or.pred  	%p10, %p9, %p6;
	or.pred  	%p11, %p10, %p5;
	@%p11 bra 	$L__BB4_4;
	add.s32 	%r60, %r58, %r7;
	mul.wide.u32 	%rd7, %r60, 4;
	add.s64 	%rd8, %rd1, %rd7;
	ld.global.f32 	%f35, [%rd8];
	st.shared.f32 	[%r8], %f35;
	bra.uni 	$L__BB4_6;
$L__BB4_4:
	@%p132 bra 	$L__BB4_6;
	mov.b32 	%r59, 0;
	st.shared.u32 	[%r8], %r59;
$L__BB4_6:
	setp.lt.s32 	%p15, %r4, %r40;
	add.s32 	%r17, %r58, 1;
	setp.lt.s32 	%p16, %r17, %r41;
	and.pred  	%p17, %p15, %p16;
	and.pred  	%p18, %p17, %p3;
	and.pred  	%p19, %p18, %p4;
	@%p19 bra 	$L__BB4_9;
	@%p132 bra 	$L__BB4_10;
	mov.b32 	%r63, 0;
	st.shared.u32 	[%r8+4], %r63;
	bra.uni 	$L__BB4_10;
$L__BB4_9:
	add.s32 	%r64, %r58, %r7;
	mul.wide.u32 	%rd9, %r64, 4;
	add.s64 	%rd10, %rd1, %rd9;
	ld.global.f32 	%f36, [%rd10+4];
	st.shared.f32 	[%r8+4], %f36;
$L__BB4_10:
	setp.lt.s32 	%p21, %r58, %r41;
	add.s32 	%r65, %r4, 1;
	setp.lt.s32 	%p22, %r65, %r40;
	setp.lt.u32 	%p23, %r2, 8;
	setp.lt.u32 	%p24, %r1, 4;
	and.pred  	%p25, %p22, %p21;
	and.pred  	%p26, %p25, %p24;
	and.pred  	%p27, %p26, %p23;
	@%p27 bra 	$L__BB4_13;
	@%p132 bra 	$L__BB4_14;
	mov.b32 	%r68, 0;
	st.shared.u32 	[%r8+64], %r68;
	bra.uni 	$L__BB4_14;
$L__BB4_13:
	add.s32 	%r69, %r58, %r9;
	mul.wide.u32 	%rd11, %r69, 4;
	add.s64 	%rd12, %rd1, %rd11;
	ld.global.f32 	%f37, [%rd12];
	st.shared.f32 	[%r8+64], %f37;
$L__BB4_14:
	setp.lt.s32 	%p29, %r17, %r41;
	add.s32 	%r70, %r4, 1;
	setp.lt.s32 	%p30, %r70, %r40;
	setp.lt.u32 	%p31, %r2, 8;
	setp.lt.u32 	%p32, %r1, 4;
	and.pred  	%p33, %p30, %p29;
	and.pred  	%p34, %p33, %p32;
	and.pred  	%p35, %p34, %p31;
	@%p35 bra 	$L__BB4_17;
	@%p132 bra 	$L__BB4_18;
	mov.b32 	%r73, 0;
	st.shared.u32 	[%r8+68], %r73;
	bra.uni 	$L__BB4_18;
$L__BB4_17:
	cvt.u64.u32 	%rd14, %r58;
	add.s64 	%rd15, %rd14, %rd13;
	shl.b64 	%rd16, %rd15, 2;
	add.s64 	%rd17, %rd1, %rd16;
	ld.global.f32 	%f38, [%rd17+4];
	st.shared.f32 	[%r8+68], %f38;
$L__BB4_18:
	setp.lt.s32 	%p37, %r58, %r41;
	add.s32 	%r74, %r4, 2;
	setp.lt.s32 	%p38, %r74, %r40;
	setp.lt.u32 	%p39, %r2, 8;
	setp.lt.u32 	%p40, %r1, 4;
	and.pred  	%p41, %p38, %p37;
	and.pred  	%p42, %p41, %p40;
	and.pred  	%p43, %p42, %p39;
	@%p43 bra 	$L__BB4_21;
	@%p132 bra 	$L__BB4_22;
	mov.b32 	%r77, 0;
	st.shared.u32 	[%r8+128], %r77;
	bra.uni 	$L__BB4_22;
$L__BB4_21:
	add.s32 	%r78, %r58, %r10;
	mul.wide.u32 	%rd18, %r78, 4;
	add.s64 	%rd19, %rd1, %rd18;
	ld.global.f32 	%f39, [%rd19];
	st.shared.f32 	[%r8+128], %f39;
$L__BB4_22:
	setp.lt.s32 	%p45, %r17, %r41;
	add.s32 	%r79, %r4, 2;
	setp.lt.s32 	%p46, %r79, %r40;
	setp.lt.u32 	%p47, %r2, 8;
	setp.lt.u32 	%p48, %r1, 4;
	and.pred  	%p49, %p46, %p45;
	and.pred  	%p50, %p49, %p48;
	and.pred  	%p51, %p50, %p47;
	@%p51 bra 	$L__BB4_25;
	@%p132 bra 	$L__BB4_26;
	mov.b32 	%r82, 0;
	st.shared.u32 	[%r8+132], %r82;
	bra.uni 	$L__BB4_26;
$L__BB4_25:
	cvt.u64.u32 	%rd21, %r58;
	add.s64 	%rd22, %rd21, %rd20;
	shl.b64 	%rd23, %rd22, 2;
	add.s64 	%rd24, %rd1, %rd23;
	ld.global.f32 	%f40, [%rd24+4];
	st.shared.f32 	[%r8+132], %f40;
$L__BB4_26:
	setp.lt.s32 	%p53, %r58, %r41;
	add.s32 	%r83, %r4, 3;
	setp.lt.s32 	%p54, %r83, %r40;
	setp.lt.u32 	%p55, %r2, 8;
	setp.lt.u32 	%p56, %r1, 4;
	and.pred  	%p57, %p54, %p53;
	and.pred  	%p58, %p57, %p56;
	and.pred  	%p59, %p58, %p55;
	@%p59 bra 	$L__BB4_29;
	@%p132 bra 	$L__BB4_30;
	mov.b32 	%r86, 0;
	st.shared.u32 	[%r8+192], %r86;
	bra.uni 	$L__BB4_30;
$L__BB4_29:
	add.s32 	%r87, %r58, %r11;
	mul.wide.u32 	%rd25, %r87, 4;
	add.s64 	%rd26, %rd1, %rd25;
	ld.global.f32 	%f41, [%rd26];
	st.shared.f32 	[%r8+192], %f41;
$L__BB4_30:
	setp.lt.s32 	%p61, %r17, %r41;
	add.s32 	%r88, %r4, 3;
	setp.lt.s32 	%p62, %r88, %r40;
	setp.lt.u32 	%p63, %r2, 8;
	setp.lt.u32 	%p64, %r1, 4;
	and.pred  	%p65, %p62, %p61;
	and.pred  	%p66, %p65, %p64;
	and.pred  	%p67, %p66, %p63;
	@%p67 bra 	$L__BB4_33;
	@%p132 bra 	$L__BB4_34;
	mov.b32 	%r91, 0;
	st.shared.u32 	[%r8+196], %r91;
	bra.uni 	$L__BB4_34;
$L__BB4_33:
	cvt.u64.u32 	%rd28, %r58;
	add.s64 	%rd29, %rd28, %rd27;
	shl.b64 	%rd30, %rd29, 2;
	add.s64 	%rd31, %rd1, %rd30;
	ld.global.f32 	%f42, [%rd31+4];
	st.shared.f32 	[%r8+196], %f42;
$L__BB4_34:
	setp.ge.s32 	%p69, %r6, %r42;
	setp.gt.u32 	%p70, %r2, 7;
	setp.gt.u32 	%p71, %r1, 3;
	add.s32 	%r18, %r15, %r3;
	setp.ge.s32 	%p72, %r18, %r41;
	mul.lo.s32 	%r19, %r18, %r42;
	or.pred  	%p73, %p72, %p69;
	or.pred  	%p74, %p73, %p71;
	or.pred  	%p75, %p74, %p70;
	@%p75 bra 	$L__BB4_36;
	add.s32 	%r96, %r6, %r19;
	mul.wide.s32 	%rd32, %r96, 4;
	add.s64 	%rd33, %rd2, %rd32;
	ld.global.f32 	%f43, [%rd33];
	st.shared.f32 	[%r12], %f43;
	bra.uni 	$L__BB4_38;
$L__BB4_36:
	@%p132 bra 	$L__BB4_38;
	mov.b32 	%r95, 0;
	st.shared.u32 	[%r12], %r95;
$L__BB4_38:
	setp.lt.s32 	%p77, %r18, %r41;
	setp.lt.s32 	%p78, %r98, %r42;
	setp.lt.u32 	%p79, %r2, 8;
	setp.lt.u32 	%p80, %r1, 4;
	and.pred  	%p81, %p77, %p78;
	and.pred  	%p82, %p81, %p80;
	and.pred  	%p83, %p82, %p79;
	@%p83 bra 	$L__BB4_41;
	@%p132 bra 	$L__BB4_42;
	mov.b32 	%r101, 0;
	st.shared.u32 	[%r12+4], %r101;
	bra.uni 	$L__BB4_42;
$L__BB4_41:
	cvt.s64.s32 	%rd34, %r19;
	cvt.u64.u32 	%rd35, %r6;
	add.s64 	%rd36, %rd35, %rd34;
	shl.b64 	%rd37, %rd36, 2;
	add.s64 	%rd38, %rd2, %rd37;
	ld.global.f32 	%f44, [%rd38+4];
	st.shared.f32 	[%r12+4], %f44;
$L__BB4_42:
	setp.lt.s32 	%p85, %r6, %r42;
	setp.lt.u32 	%p86, %r2, 8;
	setp.lt.u32 	%p87, %r1, 4;
	add.s32 	%r20, %r18, 1;
	setp.lt.s32 	%p88, %r20, %r41;
	add.s32 	%r21, %r19, %r42;
	and.pred  	%p89, %p88, %p85;
	and.pred  	%p90, %p89, %p87;
	and.pred  	%p91, %p90, %p86;
	@%p91 bra 	$L__BB4_45;
	@%p132 bra 	$L__BB4_46;
	mov.b32 	%r105, 0;
	st.shared.u32 	[%r12+64], %r105;
	bra.uni 	$L__BB4_46;
$L__BB4_45:
	add.s32 	%r106, %r6, %r21;
	mul.wide.s32 	%rd39, %r106, 4;
	add.s64 	%rd40, %rd2, %rd39;
	ld.global.f32 	%f45, [%rd40];
	st.shared.f32 	[%r12+64], %f45;
$L__BB4_46:
	setp.lt.s32 	%p93, %r20, %r41;
	setp.lt.s32 	%p94, %r98, %r42;
	setp.lt.u32 	%p95, %r2, 8;
	setp.lt.u32 	%p96, %r1, 4;
	and.pred  	%p97, %p93, %p94;
	and.pred  	%p98, %p97, %p96;
	and.pred  	%p99, %p98, %p95;
	@%p99 bra 	$L__BB4_49;
	@%p132 bra 	$L__BB4_50;
	mov.b32 	%r111, 0;
	st.shared.u32 	[%r12+68], %r111;
	bra.uni 	$L__BB4_50;
$L__BB4_49:
	cvt.s64.s32 	%rd41, %r21;
	cvt.u64.u32 	%rd42, %r6;
	add.s64 	%rd43, %rd42, %rd41;
	shl.b64 	%rd44, %rd43, 2;
	add.s64 	%rd45, %rd2, %rd44;
	ld.global.f32 	%f46, [%rd45+4];
	st.shared.f32 	[%r12+68], %f46;
$L__BB4_50:
	setp.lt.s32 	%p101, %r6, %r42;
	setp.lt.u32 	%p102, %r2, 8;
	setp.lt.u32 	%p103, %r1, 4;
	add.s32 	%r22, %r18, 2;
	setp.lt.s32 	%p104, %r22, %r41;
	add.s32 	%r23, %r21, %r42;
	and.pred  	%p105, %p104, %p101;
	and.pred  	%p106, %p105, %p103;
	and.pred  	%p107, %p106, %p102;
	@%p107 bra 	$L__BB4_53;
	@%p132 bra 	$L__BB4_54;
	mov.b32 	%r115, 0;
	st.shared.u32 	[%r12+128], %r115;
	bra.uni 	$L__BB4_54;
$L__BB4_53:
	add.s32 	%r116, %r6, %r23;
	mul.wide.s32 	%rd46, %r116, 4;
	add.s64 	%rd47, %rd2, %rd46;
	ld.global.f32 	%f47, [%rd47];
	st.shared.f32 	[%r12+128], %f47;
$L__BB4_54:
	setp.lt.s32 	%p109, %r22, %r41;
	setp.lt.s32 	%p110, %r98, %r42;
	setp.lt.u32 	%p111, %r2, 8;
	setp.lt.u32 	%p112, %r1, 4;
	and.pred  	%p113, %p109, %p110;
	and.pred  	%p114, %p113, %p112;
	and.pred  	%p115, %p114, %p111;
	@%p115 bra 	$L__BB4_57;
	@%p132 bra 	$L__BB4_58;
	mov.b32 	%r121, 0;
	st.shared.u32 	[%r12+132], %r121;
	bra.uni 	$L__BB4_58;
$L__BB4_57:
	cvt.s64.s32 	%rd48, %r23;
	cvt.u64.u32 	%rd49, %r6;
	add.s64 	%rd50, %rd49, %rd48;
	shl.b64 	%rd51, %rd50, 2;
	add.s64 	%rd52, %rd2, %rd51;
	ld.global.f32 	%f48, [%rd52+4];
	st.shared.f32 	[%r12+132], %f48;
$L__BB4_58:
	setp.lt.s32 	%p117, %r6, %r42;
	setp.lt.u32 	%p118, %r2, 8;
	setp.lt.u32 	%p119, %r1, 4;
	add.s32 	%r24, %r18, 3;
	setp.lt.s32 	%p120, %r24, %r41;
	add.s32 	%r25, %r23, %r42;
	and.pred  	%p121, %p120, %p117;
	and.pred  	%p122, %p121, %p119;
	and.pred  	%p123, %p122, %p118;
	@%p123 bra 	$L__BB4_61;
	@%p132 bra 	$L__BB4_62;
	mov.b32 	%r125, 0;
	st.shared.u32 	[%r12+192], %r125;
	bra.uni 	$L__BB4_62;
$L__BB4_61:
	add.s32 	%r126, %r6, %r25;
	mul.wide.s32 	%rd53, %r126, 4;
	add.s64 	%rd54, %rd2, %rd53;
	ld.global.f32 	%f49, [%rd54];
	st.shared.f32 	[%r12+192], %f49;
$L__BB4_62:
	setp.lt.s32 	%p125, %r24, %r41;
	setp.lt.s32 	%p126, %r98, %r42;
	setp.lt.u32 	%p127, %r2, 8;
	setp.lt.u32 	%p128, %r1, 4;
	and.pred  	%p129, %p125, %p126;
	and.pred  	%p130, %p129, %p128;
	and.pred  	%p131, %p130, %p127;
	@%p131 bra 	$L__BB4_65;
	@%p132 bra 	$L__BB4_66;
	mov.b32 	%r131, 0;
	st.shared.u32 	[%r12+196], %r131;
	bra.uni 	$L__BB4_66;
$L__BB4_65:
	cvt.s64.s32 	%rd55, %r25;
	cvt.u64.u32 	%rd56, %r6;
	add.s64 	%rd57, %rd56, %rd55;
	shl.b64 	%rd58, %rd57, 2;
	add.s64 	%rd59, %rd2, %rd58;
	ld.global.f32 	%f50, [%rd59+4];
	st.shared.f32 	[%r12+196], %f50;
$L__BB4_66:
	shl.b32 	%r133, %r1, 8;
	mov.u32 	%r134, _ZZ26matmul_kernel_threadreducePKfS0_PfiiiE6X_tile;
	add.s32 	%r135, %r133, %r134;
	add.s32 	%r149, %r135, 128;
	bar.sync 	0;
	mov.b32 	%r150, 196;
$L__BB4_67:
	add.s32 	%r136, %r13, %r150;
	ld.shared.f32 	%f51, [%r136+-196];
	ld.shared.f32 	%f52, [%r136+-192];
	ld.shared.f32 	%f53, [%r149+-128];
	fma.rn.f32 	%f54, %f53, %f51, %f112;
	fma.rn.f32 	%f55, %f53, %f52, %f111;
	ld.shared.f32 	%f56, [%r149+-64];
	fma.rn.f32 	%f57, %f56, %f51, %f110;
	fma.rn.f32 	%f58, %f56, %f52, %f109;
	ld.shared.f32 	%f59, [%r149];
	fma.rn.f32 	%f60, %f59, %f51, %f108;
	fma.rn.f32 	%f61, %f59, %f52, %f107;
	ld.shared.f32 	%f62, [%r149+64];
	fma.rn.f32 	%f63, %f62, %f51, %f113;
	fma.rn.f32 	%f64, %f62, %f52, %f114;
	ld.shared.f32 	%f65, [%r136+-132];
	ld.shared.f32 	%f66, [%r136+-128];
	ld.shared.f32 	%f67, [%r149+-124];
	fma.rn.f32 	%f68, %f67, %f65, %f54;
	fma.rn.f32 	%f69, %f67, %f66, %f55;
	ld.shared.f32 	%f70, [%r149+-60];
	fma.rn.f32 	%f71, %f70, %f65, %f57;
	fma.rn.f32 	%f72, %f70, %f66, %f58;
	ld.shared.f32 	%f73, [%r149+4];
	fma.rn.f32 	%f74, %f73, %f65, %f60;
	fma.rn.f32 	%f75, %f73, %f66, %f61;
	ld.shared.f32 	%f76, [%r149+68];
	fma.rn.f32 	%f77, %f76, %f65, %f63;
	fma.rn.f32 	%f78, %f76, %f66, %f64;
	ld.shared.f32 	%f79, [%r136+-68];
	ld.shared.f32 	%f80, [%r136+-64];
	ld.shared.f32 	%f81, [%r149+-120];
	fma.rn.f32 	%f82, %f81, %f79, %f68;
	fma.rn.f32 	%f83, %f81, %f80, %f69;
	ld.shared.f32 	%f84, [%r149+-56];
	fma.rn.f32 	%f85, %f84, %f79, %f71;
	fma.rn.f32 	%f86, %f84, %f80, %f72;
	ld.shared.f32 	%f87, [%r149+8];
	fma.rn.f32 	%f88, %f87, %f79, %f74;
	fma.rn.f32 	%f89, %f87, %f80, %f75;
	ld.shared.f32 	%f90, [%r149+72];
	fma.rn.f32 	%f91, %f90, %f79, %f77;
	fma.rn.f32 	%f92, %f90, %f80, %f78;
	ld.shared.f32 	%f93, [%r136+-4];
	ld.shared.f32 	%f94, [%r136];
	ld.shared.f32 	%f95, [%r149+-116];
	fma.rn.f32 	%f112, %f95, %f93, %f82;
	fma.rn.f32 	%f111, %f95, %f94, %f83;
	ld.shared.f32 	%f96, [%r149+-52];
	fma.rn.f32 	%f110, %f96, %f93, %f85;
	fma.rn.f32 	%f109, %f96, %f94, %f86;
	ld.shared.f32 	%f97, [%r149+12];
	fma.rn.f32 	%f108, %f97, %f93, %f88;
	fma.rn.f32 	%f107, %f97, %f94, %f89;
	ld.shared.f32 	%f98, [%r149+76];
	fma.rn.f32 	%f113, %f98, %f93, %f91;
	fma.rn.f32 	%f114, %f98, %f94, %f92;
	add.s32 	%r150, %r150, 256;
	add.s32 	%r149, %r149, 16;
	setp.ne.s32 	%p133, %r150, 1220;
	@%p133 bra 	$L__BB4_67;
	bar.sync 	0;
	add.s32 	%r148, %r148, 1;
	add.s32 	%r137, %r41, 15;
	shr.u32 	%r138, %r137, 4;
	setp.ne.s32 	%p134, %r148, %r138;
	@%p134 bra 	$L__BB4_2;
$L__BB4_69:
	setp.ge.s32 	%p135, %r4, %r40;
	mul.lo.s32 	%r32, %r4, %r42;
	setp.ge.s32 	%p136, %r6, %r42;
	or.pred  	%p137, %p135, %p136;
	@%p137 bra 	$L__BB4_71;
	add.s32 	%r140, %r6, %r32;
	mul.wide.s32 	%rd60, %r140, 4;
	add.s64 	%rd61, %rd3, %rd60;
	st.global.f32 	[%rd61], %f112;
$L__BB4_71:
	setp.ge.s32 	%p138, %r4, %r40;
	add.s32 	%r33, %r6, 1;
	setp.ge.s32 	%p139, %r33, %r42;
	or.pred  	%p140, %p138, %p139;
	@%p140 bra 	$L__BB4_73;
	cvt.s64.s32 	%rd62, %r32;
	cvt.u64.u32 	%rd63, %r6;
	add.s64 	%rd64, %rd63, %rd62;
	shl.b64 	%rd65, %rd64, 2;
	add.s64 	%rd66, %rd3, %rd65;
	st.global.f32 	[%rd66+4], %f111;
$L__BB4_73:
	setp.ge.s32 	%p141, %r6, %r42;
	add.s32 	%r34, %r4, 1;
	setp.ge.s32 	%p142, %r34, %r40;
	add.s32 	%r35, %r32, %r42;
	or.pred  	%p143, %p142, %p141;
	@%p143 bra 	$L__BB4_75;
	add.s32 	%r143, %r6, %r35;
	mul.wide.s32 	%rd67, %r143, 4;
	add.s64 	%rd68, %rd3, %rd67;
	st.global.f32 	[%rd68], %f110;
$L__BB4_75:
	setp.ge.s32 	%p144, %r34, %r40;
	setp.ge.s32 	%p145, %r33, %r42;
	or.pred  	%p146, %p144, %p145;
	@%p146 bra 	$L__BB4_77;
	cvt.s64.s32 	%rd69, %r35;
	cvt.u64.u32 	%rd70, %r6;
	add.s64 	%rd71, %rd70, %rd69;
	shl.b64 	%rd72, %rd71, 2;
	add.s64 	%rd73, %rd3, %rd72;
	st.global.f32 	[%rd73+4], %f109;
$L__BB4_77:
	setp.ge.s32 	%p147, %r6, %r42;
	add.s32 	%r36, %r4, 2;
	setp.ge.s32 	%p148, %r36, %r40;
	add.s32 	%r37, %r35, %r42;
	or.pred  	%p149, %p148, %p147;
	@%p149 bra 	$L__BB4_79;
	add.s32 	%r145, %r6, %r37;
	mul.wide.s32 	%rd74, %r145, 4;
	add.s64 	%rd75, %rd3, %rd74;
	st.global.f32 	[%rd75], %f108;
$L__BB4_79:
	setp.ge.s32 	%p150, %r36, %r40;
	setp.ge.s32 	%p151, %r33, %r42;
	or.pred  	%p152, %p150, %p151;
	@%p152 bra 	$L__BB4_81;
	cvt.s64.s32 	%rd76, %r37;
	cvt.u64.u32 	%rd77, %r6;
	add.s64 	%rd78, %rd77, %rd76;
	shl.b64 	%rd79, %rd78, 2;
	add.s64 	%rd80, %rd3, %rd79;
	st.global.f32 	[%rd80+4], %f107;
$L__BB4_81:
	setp.ge.s32 	%p153, %r6, %r42;
	add.s32 	%r38, %r4, 3;
	setp.ge.s32 	%p154, %r38, %r40;
	add.s32 	%r39, %r37, %r42;
	or.pred  	%p155, %p154, %p153;
	@%p155 bra 	$L__BB4_83;
	add.s32 	%r147, %r6, %r39;
	mul.wide.s32 	%rd81, %r147, 4;
	add.s64 	%rd82, %rd3, %rd81;
	st.global.f32 	[%rd82], %f113;
$L__BB4_83:
	setp.ge.s32 	%p156, %r38, %r40;
	setp.ge.s32 	%p157, %r33, %r42;
	or.pred  	%p158, %p156, %p157;
	@%p158 bra 	$L__BB4_85;
	cvt.s64.s32 	%rd83, %r39;
	cvt.u64.u32 	%rd84, %r6;
	add.s64 	%rd85, %rd84, %rd83;
	shl.b64 	%rd86, %rd85, 2;
	add.s64 	%rd87, %rd3, %rd86;
	st.global.f32 	[%rd87+4], %f114;
$L__BB4_85:
	ret;

}
	// .globl	_Z17matmul_vectorizedPKfS0_Pfiii
.visible .entry _Z17matmul_vectorizedPKfS0_Pfiii(
	.param .u64 .ptr .align 1 _Z17matmul_vectorizedPKfS0_Pfiii_param_0,
	.param .u64 .ptr .align 1 _Z17matmul_vectorizedPKfS0_Pfiii_param_1,
	.param .u64 .ptr .align 1 _Z17matmul_vectorizedPKfS0_Pfiii_param_2,
	.param .u32 _Z17matmul_vectorizedPKfS0_Pfiii_param_3,
	.param .u32 _Z17matmul_vectorizedPKfS0_Pfiii_param_4,
	.param .u32 _Z17matmul_vectorizedPKfS0_Pfiii_param_5
)
{
	.reg .pred 	%p<192>;
	.reg .b32 	%r<140>;
	.reg .b32 	%f<267>;
	.reg .b64 	%rd<115>;
	// demoted variable
	.shared .align 4 .b8 _ZZ17matmul_vectorizedPKfS0_PfiiiE6X_tile[4160];
	// demoted variable
	.shared .align 4 .b8 _ZZ17matmul_vectorizedPKfS0_PfiiiE6W_tile[4352];
	ld.param.u64 	%rd8, [_Z17matmul_vectorizedPKfS0_Pfiii_param_0];
	ld.param.u64 	%rd9, [_Z17matmul_vectorizedPKfS0_Pfiii_param_1];
	ld.param.u64 	%rd10, [_Z17matmul_vectorizedPKfS0_Pfiii_param_2];
	ld.param.u32 	%r50, [_Z17matmul_vectorizedPKfS0_Pfiii_param_3];
	ld.param.u32 	%r51, [_Z17matmul_vectorizedPKfS0_Pfiii_param_4];
	ld.param.u32 	%r52, [_Z17matmul_vectorizedPKfS0_Pfiii_param_5];
	cvta.to.global.u64 	%rd1, %rd9;
	cvta.to.global.u64 	%rd2, %rd10;
	mov.u32 	%r1, %tid.y;
	mov.u32 	%r2, %tid.x;
	mov.u32 	%r53, %ctaid.y;
	shl.b32 	%r54, %r53, 4;
	shl.b32 	%r3, %r1, 2;
	add.s32 	%r4, %r54, %r3;
	mov.u32 	%r55, %ctaid.x;
	shl.b32 	%r56, %r55, 4;
	shl.b32 	%r5, %r2, 1;
	add.s32 	%r6, %r56, %r5;
	setp.lt.s32 	%p2, %r51, 1;
	mov.f32 	%f251, 0f00000000;
	mov.f32 	%f252, %f251;
	mov.f32 	%f253, %f251;
	mov.f32 	%f254, %f251;
	mov.f32 	%f255, %f251;
	mov.f32 	%f256, %f251;
	mov.f32 	%f257, %f251;
	mov.f32 	%f258, %f251;
	@%p2 bra 	$L__BB5_110;
	add.s32 	%r58, %r51, 63;
	shr.u32 	%r7, %r58, 6;
	shl.b32 	%r8, %r2, 3;
	mul.lo.s32 	%r9, %r4, %r51;
	mov.u32 	%r60, _ZZ17matmul_vectorizedPKfS0_PfiiiE6X_tile;
	mad.lo.s32 	%r61, %r3, 260, %r60;
	setp.lt.u32 	%p3, %r2, 8;
	shl.b32 	%r62, %r2, 5;
	add.s32 	%r10, %r61, %r62;
	add.s32 	%r11, %r4, 1;
	add.s32 	%r12, %r9, %r51;
	add.s32 	%r13, %r4, 2;
	add.s32 	%r14, %r12, %r51;
	add.s32 	%r15, %r4, 3;
	add.s32 	%r16, %r14, %r51;
	setp.lt.u32 	%p4, %r1, 16;
	mov.u32 	%r63, _ZZ17matmul_vectorizedPKfS0_PfiiiE6W_tile;
	mad.lo.s32 	%r64, %r3, 68, %r63;
	and.pred  	%p1, %p4, %p3;
	shl.b32 	%r65, %r5, 2;
	add.s32 	%r17, %r64, %r65;
	add.s32 	%r18, %r6, 1;
	mov.b32 	%r136, 0;
	mov.f32 	%f251, 0f00000000;
	cvt.u64.u32 	%rd20, %r12;
	not.pred 	%p165, %p1;
$L__BB5_2:
	setp.gt.u32 	%p5, %r2, 7;
	shl.b32 	%r20, %r136, 6;
	@%p5 bra 	$L__BB5_75;
	setp.ge.s32 	%p6, %r4, %r50;
	add.s32 	%r21, %r8, %r20;
	add.s32 	%r22, %r21, 3;
	setp.ge.s32 	%p7, %r22, %r51;
	add.s32 	%r67, %r21, %r9;
	mul.wide.u32 	%rd11, %r67, 4;
	add.s64 	%rd3, %rd8, %rd11;
	or.pred  	%p8, %p6, %p7;
	@%p8 bra 	$L__BB5_5;
	// begin inline asm
	ld.global.nc.v4.f32 {%f89,%f90,%f91,%f92}, [%rd3];
	// end inline asm
	st.shared.f32 	[%r10], %f89;
	st.shared.f32 	[%r10+4], %f90;
	st.shared.f32 	[%r10+8], %f91;
	st.shared.f32 	[%r10+12], %f92;
	bra.uni 	$L__BB5_12;
$L__BB5_5:
	setp.ge.s32 	%p10, %r21, %r51;
	mov.f32 	%f227, 0f00000000;
	or.pred  	%p11, %p6, %p10;
	@%p11 bra 	$L__BB5_7;
	// begin inline asm
	ld.global.nc.f32 %f227, [%rd3];
	// end inline asm
$L__BB5_7:
	st.shared.f32 	[%r10], %f227;
	add.s32 	%r68, %r21, 1;
	setp.ge.s32 	%p13, %r68, %r51;
	mov.f32 	%f228, 0f00000000;
	or.pred  	%p14, %p6, %p13;
	@%p14 bra 	$L__BB5_9;
	add.s64 	%rd13, %rd3, 4;
	// begin inline asm
	ld.global.nc.f32 %f228, [%rd13];
	// end inline asm
$L__BB5_9:
	st.shared.f32 	[%r10+4], %f228;
	add.s32 	%r69, %r21, 2;
	setp.ge.s32 	%p16, %r69, %r51;
	mov.f32 	%f229, 0f00000000;
	or.pred  	%p17, %p6, %p16;
	@%p17 bra 	$L__BB5_11;
	add.s64 	%rd14, %rd3, 8;
	// begin inline asm
	ld.global.nc.f32 %f229, [%rd14];
	// end inline asm
$L__BB5_11:
	st.shared.f32 	[%r10+8], %f229;
	mov.b32 	%r70, 0;
	st.shared.u32 	[%r10+12], %r70;
$L__BB5_12:
	setp.lt.s32 	%p18, %r4, %r50;
	add.s32 	%r23, %r21, 4;
	add.s32 	%r24, %r21, 7;
	setp.lt.s32 	%p19, %r24, %r51;
	and.pred  	%p20, %p18, %p19;
	@%p20 bra 	$L__BB5_20;
	setp.ge.s32 	%p22, %r23, %r51;
	mov.f32 	%f230, 0f00000000;
	or.pred  	%p23, %p6, %p22;
	@%p23 bra 	$L__BB5_15;
	add.s64 	%rd16, %rd3, 16;
	// begin inline asm
	ld.global.nc.f32 %f230, [%rd16];
	// end inline asm
$L__BB5_15:
	st.shared.f32 	[%r10+16], %f230;
	add.s32 	%r71, %r21, 5;
	setp.ge.s32 	%p25, %r71, %r51;
	mov.f32 	%f231, 0f00000000;
	or.pred  	%p26, %p6, %p25;
	@%p26 bra 	$L__BB5_17;
	add.s64 	%rd17, %rd3, 20;
	// begin inline asm
	ld.global.nc.f32 %f231, [%rd17];
	// end inline asm
$L__BB5_17:
	st.shared.f32 	[%r10+20], %f231;
	add.s32 	%r72, %r21, 6;
	setp.ge.s32 	%p28, %r72, %r51;
	mov.f32 	%f232, 0f00000000;
	or.pred  	%p29, %p6, %p28;
	@%p29 bra 	$L__BB5_19;
	add.s64 	%rd18, %rd3, 24;
	// begin inline asm
	ld.global.nc.f32 %f232, [%rd18];
	// end inline asm
$L__BB5_19:
	st.shared.f32 	[%r10+24], %f232;
	mov.b32 	%r73, 0;
	st.shared.u32 	[%r10+28], %r73;
	bra.uni 	$L__BB5_21;
$L__BB5_20:
	add.s64 	%rd19, %rd3, 16;
	// begin inline asm
	ld.global.nc.v4.f32 {%f99,%f100,%f101,%f102}, [%rd19];
	// end inline asm
	st.shared.f32 	[%r10+16], %f99;
	st.shared.f32 	[%r10+20], %f100;
	st.shared.f32 	[%r10+24], %f101;
	st.shared.f32 	[%r10+28], %f102;
$L__BB5_21:
	setp.lt.s32 	%p30, %r22, %r51;
	setp.lt.s32 	%p31, %r11, %r50;
	and.pred  	%p32, %p31, %p30;
	cvt.u64.u32 	%rd4, %r21;
	add.s64 	%rd21, %rd4, %rd20;
	shl.b64 	%rd22, %rd21, 2;
	add.s64 	%rd5, %rd8, %rd22;
	@%p32 bra 	$L__BB5_29;
	setp.ge.s32 	%p33, %r11, %r50;
	setp.ge.s32 	%p34, %r21, %r51;
	mov.f32 	%f233, 0f00000000;
	or.pred  	%p35, %p33, %p34;
	@%p35 bra 	$L__BB5_24;
	add.s32 	%r74, %r21, %r12;
	mul.wide.u32 	%rd24, %r74, 4;
	add.s64 	%rd23, %rd8, %rd24;
	// begin inline asm
	ld.global.nc.f32 %f233, [%rd23];
	// end inline asm
$L__BB5_24:
	st.shared.f32 	[%r10+260], %f233;
	add.s32 	%r75, %r21, 1;
	setp.ge.s32 	%p37, %r75, %r51;
	mov.f32 	%f234, 0f00000000;
	or.pred  	%p38, %p33, %p37;
	@%p38 bra 	$L__BB5_26;
	add.s64 	%rd25, %rd5, 4;
	// begin inline asm
	ld.global.nc.f32 %f234, [%rd25];
	// end inline asm
$L__BB5_26:
	st.shared.f32 	[%r10+264], %f234;
	add.s32 	%r76, %r21, 2;
	setp.ge.s32 	%p40, %r76, %r51;
	mov.f32 	%f235, 0f00000000;
	or.pred  	%p41, %p33, %p40;
	@%p41 bra 	$L__BB5_28;
	add.s64 	%rd26, %rd5, 8;
	// begin inline asm
	ld.global.nc.f32 %f235, [%rd26];
	// end inline asm
$L__BB5_28:
	st.shared.f32 	[%r10+268], %f235;
	mov.b32 	%r77, 0;
	st.shared.u32 	[%r10+272], %r77;
	bra.uni 	$L__BB5_30;
$L__BB5_29:
	add.s32 	%r78, %r21, %r12;
	mul.wide.u32 	%rd28, %r78, 4;
	add.s64 	%rd27, %rd8, %rd28;
	// begin inline asm
	ld.global.nc.v4.f32 {%f109,%f110,%f111,%f112}, [%rd27];
	// end inline asm
	st.shared.f32 	[%r10+260], %f109;
	st.shared.f32 	[%r10+264], %f110;
	st.shared.f32 	[%r10+268], %f111;
	st.shared.f32 	[%r10+272], %f112;
$L__BB5_30:
	and.pred  	%p44, %p31, %p19;
	@%p44 bra 	$L__BB5_38;
	setp.ge.s32 	%p45, %r11, %r50;
	setp.ge.s32 	%p46, %r23, %r51;
	mov.f32 	%f236, 0f00000000;
	or.pred  	%p47, %p45, %p46;
	@%p47 bra 	$L__BB5_33;
	add.s64 	%rd29, %rd5, 16;
	// begin inline asm
	ld.global.nc.f32 %f236, [%rd29];
	// end inline asm
$L__BB5_33:
	st.shared.f32 	[%r10+276], %f236;
	add.s32 	%r79, %r21, 5;
	setp.ge.s32 	%p49, %r79, %r51;
	mov.f32 	%f237, 0f00000000;
	or.pred  	%p50, %p45, %p49;
	@%p50 bra 	$L__BB5_35;
	add.s64 	%rd30, %rd5, 20;
	// begin inline asm
	ld.global.nc.f32 %f237, [%rd30];
	// end inline asm
$L__BB5_35:
	st.shared.f32 	[%r10+280], %f237;
	add.s32 	%r80, %r21, 6;
	setp.ge.s32 	%p52, %r80, %r51;
	mov.f32 	%f238, 0f00000000;
	or.pred  	%p53, %p45, %p52;
	@%p53 bra 	$L__BB5_37;
	add.s64 	%rd31, %rd5, 24;
	// begin inline asm
	ld.global.nc.f32 %f238, [%rd31];
	// end inline asm
$L__BB5_37:
	st.shared.f32 	[%r10+284], %f238;
	mov.b32 	%r81, 0;
	st.shared.u32 	[%r10+288], %r81;
	bra.uni 	$L__BB5_39;
$L__BB5_38:
	add.s64 	%rd32, %rd5, 16;
	// begin inline asm
	ld.global.nc.v4.f32 {%f119,%f120,%f121,%f122}, [%rd32];
	// end inline asm
	st.shared.f32 	[%r10+276], %f119;
	st.shared.f32 	[%r10+280], %f120;
	st.shared.f32 	[%r10+284], %f121;
	st.shared.f32 	[%r10+288], %f122;
$L__BB5_39:
	setp.lt.s32 	%p54, %r22, %r51;
	setp.lt.s32 	%p55, %r13, %r50;
	and.pred  	%p56, %p55, %p54;
	cvt.u64.u32 	%rd33, %r14;
	add.s64 	%rd34, %rd4, %rd33;
	shl.b64 	%rd35, %rd34, 2;
	add.s64 	%rd6, %rd8, %rd35;
	@%p56 bra 	$L__BB5_47;
	setp.ge.s32 	%p57, %r13, %r50;
	setp.ge.s32 	%p58, %r21, %r51;
	mov.f32 	%f239, 0f00000000;
	or.pred  	%p59, %p57, %p58;
	@%p59 bra 	$L__BB5_42;
	add.s32 	%r82, %r21, %r14;
	mul.wide.u32 	%rd37, %r82, 4;
	add.s64 	%rd36, %rd8, %rd37;
	// begin inline asm
	ld.global.nc.f32 %f239, [%rd36];
	// end inline asm
$L__BB5_42:
	st.shared.f32 	[%r10+520], %f239;
	add.s32 	%r83, %r21, 1;
	setp.ge.s32 	%p61, %r83, %r51;
	mov.f32 	%f240, 0f00000000;
	or.pred  	%p62, %p57, %p61;
	@%p62 bra 	$L__BB5_44;
	add.s64 	%rd38, %rd6, 4;
	// begin inline asm
	ld.global.nc.f32 %f240, [%rd38];
	// end inline asm
$L__BB5_44:
	st.shared.f32 	[%r10+524], %f240;
	add.s32 	%r84, %r21, 2;
	setp.ge.s32 	%p64, %r84, %r51;
	mov.f32 	%f241, 0f00000000;
	or.pred  	%p65, %p57, %p64;
	@%p65 bra 	$L__BB5_46;
	add.s64 	%rd39, %rd6, 8;
	// begin inline asm
	ld.global.nc.f32 %f241, [%rd39];
	// end inline asm
$L__BB5_46:
	st.shared.f32 	[%r10+528], %f241;
	mov.b32 	%r85, 0;
	st.shared.u32 	[%r10+532], %r85;
	bra.uni 	$L__BB5_48;
$L__BB5_47:
	add.s32 	%r86, %r21, %r14;
	mul.wide.u32 	%rd41, %r86, 4;
	add.s64 	%rd40, %rd8, %rd41;
	// begin inline asm
	ld.global.nc.v4.f32 {%f129,%f130,%f131,%f132}, [%rd40];
	// end inline asm
	st.shared.f32 	[%r10+520], %f129;
	st.shared.f32 	[%r10+524], %f130;
	st.shared.f32 	[%r10+528], %f131;
	st.shared.f32 	[%r10+532], %f132;
$L__BB5_48:
	setp.lt.s32 	%p66, %r24, %r51;
	and.pred  	%p68, %p55, %p66;
	@%p68 bra 	$L__BB5_56;
	setp.ge.s32 	%p69, %r13, %r50;
	setp.ge.s32 	%p70, %r23, %r51;
	mov.f32 	%f242, 0f00000000;
	or.pred  	%p71, %p69, %p70;
	@%p71 bra 	$L__BB5_51;
	add.s64 	%rd42, %rd6, 16;
	// begin inline asm
	ld.global.nc.f32 %f242, [%rd42];
	// end inline asm
$L__BB5_51:
	st.shared.f32 	[%r10+536], %f242;
	add.s32 	%r87, %r21, 5;
	setp.ge.s32 	%p73, %r87, %r51;
	mov.f32 	%f243, 0f00000000;
	or.pred  	%p74, %p69, %p73;
	@%p74 bra 	$L__BB5_53;
	add.s64 	%rd43, %rd6, 20;
	// begin inline asm
	ld.global.nc.f32 %f243, [%rd43];
	// end inline asm
$L__BB5_53:
	st.shared.f32 	[%r10+540], %f243;
	add.s32 	%r88, %r21, 6;
	setp.ge.s32 	%p76, %r88, %r51;
	mov.f32 	%f244, 0f00000000;
	or.pred  	%p77, %p69, %p76;
	@%p77 bra 	$L__BB5_55;
	add.s64 	%rd44, %rd6, 24;
	// begin inline asm
	ld.global.nc.f32 %f244, [%rd44];
	// end inline asm
$L__BB5_55:
	st.shared.f32 	[%r10+544], %f244;
	mov.b32 	%r89, 0;
	st.shared.u32 	[%r10+548], %r89;
	bra.uni 	$L__BB5_57;
$L__BB5_56:
	add.s64 	%rd45, %rd6, 16;
	// begin inline asm
	ld.global.nc.v4.f32 {%f139,%f140,%f141,%f142}, [%rd45];
	// end inline asm
	st.shared.f32 	[%r10+536], %f139;
	st.shared.f32 	[%r10+540], %f140;
	st.shared.f32 	[%r10+544], %f141;
	st.shared.f32 	[%r10+548], %f142;
$L__BB5_57:
	setp.lt.s32 	%p78, %r22, %r51;
	setp.lt.s32 	%p79, %r15, %r50;
	and.pred  	%p80, %p79, %p78;
	cvt.u64.u32 	%rd46, %r16;
	add.s64 	%rd47, %rd4, %rd46;
	shl.b64 	%rd48, %rd47, 2;
	add.s64 	%rd7, %rd8, %rd48;
	@%p80 bra 	$L__BB5_65;
	setp.ge.s32 	%p81, %r15, %r50;
	setp.ge.s32 	%p82, %r21, %r51;
	mov.f32 	%f245, 0f00000000;
	or.pred  	%p83, %p81, %p82;
	@%p83 bra 	$L__BB5_60;
	add.s32 	%r90, %r21, %r16;
	mul.wide.u32 	%rd50, %r90, 4;
	add.s64 	%rd49, %rd8, %rd50;
	// begin inline asm
	ld.global.nc.f32 %f245, [%rd49];
	// end inline asm
$L__BB5_60:
	st.shared.f32 	[%r10+780], %f245;
	add.s32 	%r91, %r21, 1;
	setp.ge.s32 	%p85, %r91, %r51;
	mov.f32 	%f246, 0f00000000;
	or.pred  	%p86, %p81, %p85;
	@%p86 bra 	$L__BB5_62;
	add.s64 	%rd51, %rd7, 4;
	// begin inline asm
	ld.global.nc.f32 %f246, [%rd51];
	// end inline asm
$L__BB5_62:
	st.shared.f32 	[%r10+784], %f246;
	add.s32 	%r92, %r21, 2;
	setp.ge.s32 	%p88, %r92, %r51;
	mov.f32 	%f247, 0f00000000;
	or.pred  	%p89, %p81, %p88;
	@%p89 bra 	$L__BB5_64;
	add.s64 	%rd52, %rd7, 8;
	// begin inline asm
	ld.global.nc.f32 %f247, [%rd52];
	// end inline asm
$L__BB5_64:
	st.shared.f32 	[%r10+788], %f247;
	mov.b32 	%r93, 0;
	st.shared.u32 	[%r10+792], %r93;
	bra.uni 	$L__BB5_66;
$L__BB5_65:
	add.s32 	%r94, %r21, %r16;
	mul.wide.u32 	%rd54, %r94, 4;
	add.s64 	%rd53, %rd8, %rd54;
	// begin inline asm
	ld.global.nc.v4.f32 {%f149,%f150,%f151,%f152}, [%rd53];
	// end inline asm
	st.shared.f32 	[%r10+780], %f149;
	st.shared.f32 	[%r10+784], %f150;
	st.shared.f32 	[%r10+788], %f151;
	st.shared.f32 	[%r10+792], %f152;
$L__BB5_66:
	and.pred  	%p92, %p79, %p66;
	@%p92 bra 	$L__BB5_74;
	setp.ge.s32 	%p93, %r15, %r50;
	setp.ge.s32 	%p94, %r23, %r51;
	mov.f32 	%f248, 0f00000000;
	or.pred  	%p95, %p93, %p94;
	@%p95 bra 	$L__BB5_69;
	add.s64 	%rd55, %rd7, 16;
	// begin inline asm
	ld.global.nc.f32 %f248, [%rd55];
	// end inline asm
$L__BB5_69:
	st.shared.f32 	[%r10+796], %f248;
	add.s32 	%r95, %r21, 5;
	setp.ge.s32 	%p97, %r95, %r51;
	mov.f32 	%f249, 0f00000000;
	or.pred  	%p98, %p93, %p97;
	@%p98 bra 	$L__BB5_71;
	add.s64 	%rd56, %rd7, 20;
	// begin inline asm
	ld.global.nc.f32 %f249, [%rd56];
	// end inline asm
$L__BB5_71:
	st.shared.f32 	[%r10+800], %f249;
	add.s32 	%r96, %r21, 6;
	setp.ge.s32 	%p100, %r96, %r51;
	mov.f32 	%f250, 0f00000000;
	or.pred  	%p101, %p93, %p100;
	@%p101 bra 	$L__BB5_73;
	add.s64 	%rd57, %rd7, 24;
	// begin inline asm
	ld.global.nc.f32 %f250, [%rd57];
	// end inline asm
$L__BB5_73:
	st.shared.f32 	[%r10+804], %f250;
	mov.b32 	%r97, 0;
	st.shared.u32 	[%r10+808], %r97;
	bra.uni 	$L__BB5_75;
$L__BB5_74:
	add.s64 	%rd58, %rd7, 16;
	// begin inline asm
	ld.global.nc.v4.f32 {%f159,%f160,%f161,%f162}, [%rd58];
	// end inline asm
	st.shared.f32 	[%r10+796], %f159;
	st.shared.f32 	[%r10+800], %f160;
	st.shared.f32 	[%r10+804], %f161;
	st.shared.f32 	[%r10+808], %f162;
$L__BB5_75:
	setp.ge.s32 	%p102, %r6, %r52;
	setp.gt.u32 	%p103, %r1, 15;
	shl.b32 	%r100, %r136, 6;
	add.s32 	%r25, %r100, %r3;
	setp.ge.s32 	%p105, %r25, %r51;
	mul.lo.s32 	%r26, %r25, %r52;
	or.pred  	%p106, %p105, %p102;
	or.pred  	%p107, %p106, %p103;
	or.pred  	%p108, %p107, %p5;
	@%p108 bra 	$L__BB5_77;
	add.s32 	%r102, %r6, %r26;
	mul.wide.s32 	%rd59, %r102, 4;
	add.s64 	%rd60, %rd1, %rd59;
	ld.global.f32 	%f163, [%rd60];
	st.shared.f32 	[%r17], %f163;
	bra.uni 	$L__BB5_79;
$L__BB5_77:
	@%p165 bra 	$L__BB5_79;
	mov.b32 	%r101, 0;
	st.shared.u32 	[%r17], %r101;
$L__BB5_79:
	setp.lt.s32 	%p110, %r25, %r51;
	setp.lt.s32 	%p111, %r18, %r52;
	setp.lt.u32 	%p112, %r1, 16;
	setp.lt.u32 	%p113, %r2, 8;
	and.pred  	%p114, %p110, %p111;
	and.pred  	%p115, %p114, %p112;
	and.pred  	%p116, %p115, %p113;
	@%p116 bra 	$L__BB5_82;
	@%p165 bra 	$L__BB5_83;
	mov.b32 	%r105, 0;
	st.shared.u32 	[%r17+4], %r105;
	bra.uni 	$L__BB5_83;
$L__BB5_82:
	cvt.s64.s32 	%rd61, %r26;
	cvt.s64.s32 	%rd62, %r6;
	add.s64 	%rd63, %rd62, %rd61;
	shl.b64 	%rd64, %rd63, 2;
	add.s64 	%rd65, %rd1, %rd64;
	ld.global.f32 	%f164, [%rd65+4];
	st.shared.f32 	[%r17+4], %f164;
$L__BB5_83:
	setp.lt.s32 	%p118, %r6, %r52;
	add.s32 	%r27, %r25, 1;
	setp.lt.s32 	%p121, %r27, %r51;
	add.s32 	%r28, %r26, %r52;
	and.pred  	%p122, %p121, %p118;
	and.pred  	%p123, %p122, %p112;
	and.pred  	%p124, %p123, %p113;
	@%p124 bra 	$L__BB5_86;
	@%p165 bra 	$L__BB5_87;
	mov.b32 	%r108, 0;
	st.shared.u32 	[%r17+68], %r108;
	bra.uni 	$L__BB5_87;
$L__BB5_86:
	add.s32 	%r109, %r6, %r28;
	mul.wide.s32 	%rd66, %r109, 4;
	add.s64 	%rd67, %rd1, %rd66;
	ld.global.f32 	%f165, [%rd67];
	st.shared.f32 	[%r17+68], %f165;
$L__BB5_87:
	setp.lt.s32 	%p127, %r18, %r52;
	setp.lt.u32 	%p128, %r1, 16;
	setp.lt.u32 	%p129, %r2, 8;
	and.pred  	%p130, %p121, %p127;
	and.pred  	%p131, %p130, %p128;
	and.pred  	%p132, %p131, %p129;
	@%p132 bra 	$L__BB5_90;
	@%p165 bra 	$L__BB5_91;
	mov.b32 	%r112, 0;
	st.shared.u32 	[%r17+72], %r112;
	bra.uni 	$L__BB5_91;
$L__BB5_90:
	cvt.s64.s32 	%rd68, %r28;
	cvt.s64.s32 	%rd69, %r6;
	add.s64 	%rd70, %rd69, %rd68;
	shl.b64 	%rd71, %rd70, 2;
	add.s64 	%rd72, %rd1, %rd71;
	ld.global.f32 	%f166, [%rd72+4];
	st.shared.f32 	[%r17+72], %f166;
$L__BB5_91:
	setp.lt.s32 	%p134, %r6, %r52;
	add.s32 	%r29, %r25, 2;
	setp.lt.s32 	%p137, %r29, %r51;
	add.s32 	%r30, %r28, %r52;
	and.pred  	%p138, %p137, %p134;
	and.pred  	%p139, %p138, %p128;
	and.pred  	%p140, %p139, %p129;
	@%p140 bra 	$L__BB5_94;
	@%p165 bra 	$L__BB5_95;
	mov.b32 	%r115, 0;
	st.shared.u32 	[%r17+136], %r115;
	bra.uni 	$L__BB5_95;
$L__BB5_94:
	add.s32 	%r116, %r6, %r30;
	mul.wide.s32 	%rd73, %r116, 4;
	add.s64 	%rd74, %rd1, %rd73;
	ld.global.f32 	%f167, [%rd74];
	st.shared.f32 	[%r17+136], %f167;
$L__BB5_95:
	setp.lt.s32 	%p143, %r18, %r52;
	setp.lt.u32 	%p144, %r1, 16;
	setp.lt.u32 	%p145, %r2, 8;
	and.pred  	%p146, %p137, %p143;
	and.pred  	%p147, %p146, %p144;
	and.pred  	%p148, %p147, %p145;
	@%p148 bra 	$L__BB5_98;
	@%p165 bra 	$L__BB5_99;
	mov.b32 	%r119, 0;
	st.shared.u32 	[%r17+140], %r119;
	bra.uni 	$L__BB5_99;
$L__BB5_98:
	cvt.s64.s32 	%rd75, %r30;
	cvt.s64.s32 	%rd76, %r6;
	add.s64 	%rd77, %rd76, %rd75;
	shl.b64 	%rd78, %rd77, 2;
	add.s64 	%rd79, %rd1, %rd78;
	ld.global.f32 	%f168, [%rd79+4];
	st.shared.f32 	[%r17+140], %f168;
$L__BB5_99:
	setp.lt.s32 	%p150, %r6, %r52;
	add.s32 	%r31, %r25, 3;
	setp.lt.s32 	%p153, %r31, %r51;
	add.s32 	%r32, %r30, %r52;
	and.pred  	%p154, %p153, %p150;
	and.pred  	%p155, %p154, %p144;
	and.pred  	%p156, %p155, %p145;
	@%p156 bra 	$L__BB5_102;
	@%p165 bra 	$L__BB5_103;
	mov.b32 	%r122, 0;
	st.shared.u32 	[%r17+204], %r122;
	bra.uni 	$L__BB5_103;
$L__BB5_102:
	add.s32 	%r123, %r6, %r32;
	mul.wide.s32 	%rd80, %r123, 4;
	add.s64 	%rd81, %rd1, %rd80;
	ld.global.f32 	%f169, [%rd81];
	st.shared.f32 	[%r17+204], %f169;
$L__BB5_103:
	setp.lt.s32 	%p159, %r18, %r52;
	setp.lt.u32 	%p160, %r1, 16;
	setp.lt.u32 	%p161, %r2, 8;
	and.pred  	%p162, %p153, %p159;
	and.pred  	%p163, %p162, %p160;
	and.pred  	%p164, %p163, %p161;
	@%p164 bra 	$L__BB5_106;
	@%p165 bra 	$L__BB5_107;
	mov.b32 	%r126, 0;
	st.shared.u32 	[%r17+208], %r126;
	bra.uni 	$L__BB5_107;
$L__BB5_106:
	cvt.s64.s32 	%rd82, %r32;
	cvt.s64.s32 	%rd83, %r6;
	add.s64 	%rd84, %rd83, %rd82;
	shl.b64 	%rd85, %rd84, 2;
	add.s64 	%rd86, %rd1, %rd85;
	ld.global.f32 	%f170, [%rd86+4];
	st.shared.f32 	[%r17+208], %f170;
$L__BB5_107:
	mov.u32 	%r128, _ZZ17matmul_vectorizedPKfS0_PfiiiE6X_tile;
	mad.lo.s32 	%r129, %r1, 1040, %r128;
	add.s32 	%r137, %r129, 520;
	mov.u32 	%r130, _ZZ17matmul_vectorizedPKfS0_PfiiiE6W_tile;
	add.s32 	%r131, %r8, %r130;
	add.s32 	%r138, %r131, 136;
	bar.sync 	0;
	mov.b32 	%r139, 136;
$L__BB5_108:
	ld.shared.f32 	%f171, [%r138+-136];
	ld.shared.f32 	%f172, [%r138+-132];
	ld.shared.f32 	%f173, [%r137+-520];
	fma.rn.f32 	%f174, %f173, %f171, %f256;
	fma.rn.f32 	%f175, %f173, %f172, %f255;
	ld.shared.f32 	%f176, [%r137+-260];
	fma.rn.f32 	%f177, %f176, %f171, %f254;
	fma.rn.f32 	%f178, %f176, %f172, %f253;
	ld.shared.f32 	%f179, [%r137];
	fma.rn.f32 	%f180, %f179, %f171, %f252;
	fma.rn.f32 	%f181, %f179, %f172, %f251;
	ld.shared.f32 	%f182, [%r137+260];
	fma.rn.f32 	%f183, %f182, %f171, %f257;
	fma.rn.f32 	%f184, %f182, %f172, %f258;
	ld.shared.f32 	%f185, [%r138+-68];
	ld.shared.f32 	%f186, [%r138+-64];
	ld.shared.f32 	%f187, [%r137+-516];
	fma.rn.f32 	%f188, %f187, %f185, %f174;
	fma.rn.f32 	%f189, %f187, %f186, %f175;
	ld.shared.f32 	%f190, [%r137+-256];
	fma.rn.f32 	%f191, %f190, %f185, %f177;
	fma.rn.f32 	%f192, %f190, %f186, %f178;
	ld.shared.f32 	%f193, [%r137+4];
	fma.rn.f32 	%f194, %f193, %f185, %f180;
	fma.rn.f32 	%f195, %f193, %f186, %f181;
	ld.shared.f32 	%f196, [%r137+264];
	fma.rn.f32 	%f197, %f196, %f185, %f183;
	fma.rn.f32 	%f198, %f196, %f186, %f184;
	ld.shared.f32 	%f199, [%r138];
	ld.shared.f32 	%f200, [%r138+4];
	ld.shared.f32 	%f201, [%r137+-512];
	fma.rn.f32 	%f202, %f201, %f199, %f188;
	fma.rn.f32 	%f203, %f201, %f200, %f189;
	ld.shared.f32 	%f204, [%r137+-252];
	fma.rn.f32 	%f205, %f204, %f199, %f191;
	fma.rn.f32 	%f206, %f204, %f200, %f192;
	ld.shared.f32 	%f207, [%r137+8];
	fma.rn.f32 	%f208, %f207, %f199, %f194;
	fma.rn.f32 	%f209, %f207, %f200, %f195;
	ld.shared.f32 	%f210, [%r137+268];
	fma.rn.f32 	%f211, %f210, %f199, %f197;
	fma.rn.f32 	%f212, %f210, %f200, %f198;
	ld.shared.f32 	%f213, [%r138+68];
	ld.shared.f32 	%f214, [%r138+72];
	ld.shared.f32 	%f215, [%r137+-508];
	fma.rn.f32 	%f256, %f215, %f213, %f202;
	fma.rn.f32 	%f255, %f215, %f214, %f203;
	ld.shared.f32 	%f216, [%r137+-248];
	fma.rn.f32 	%f254, %f216, %f213, %f205;
	fma.rn.f32 	%f253, %f216, %f214, %f206;
	ld.shared.f32 	%f217, [%r137+12];
	fma.rn.f32 	%f252, %f217, %f213, %f208;
	fma.rn.f32 	%f251, %f217, %f214, %f209;
	ld.shared.f32 	%f218, [%r137+272];
	fma.rn.f32 	%f257, %f218, %f213, %f211;
	fma.rn.f32 	%f258, %f218, %f214, %f212;
	add.s32 	%r139, %r139, 272;
	add.s32 	%r138, %r138, 272;
	add.s32 	%r137, %r137, 16;
	setp.ne.s32 	%p166, %r139, 4488;
	@%p166 bra 	$L__BB5_108;
	bar.sync 	0;
	add.s32 	%r136, %r136, 1;
	setp.ne.s32 	%p167, %r136, %r7;
	@%p167 bra 	$L__BB5_2;
$L__BB5_110:
	setp.ge.s32 	%p168, %r4, %r50;
	mul.lo.s32 	%r42, %r4, %r52;
	setp.ge.s32 	%p169, %r6, %r52;
	or.pred  	%p170, %p168, %p169;
	@%p170 bra 	$L__BB5_112;
	add.s32 	%r132, %r6, %r42;
	mul.wide.s32 	%rd87, %r132, 4;
	add.s64 	%rd88, %rd2, %rd87;
	st.global.f32 	[%rd88], %f256;
$L__BB5_112:
	setp.ge.s32 	%p171, %r4, %r50;
	add.s32 	%r43, %r6, 1;
	setp.ge.s32 	%p172, %r43, %r52;
	or.pred  	%p173, %p171, %p172;
	@%p173 bra 	$L__BB5_114;
	cvt.s64.s32 	%rd89, %r42;
	cvt.s64.s32 	%rd90, %r6;
	add.s64 	%rd91, %rd90, %rd89;
	shl.b64 	%rd92, %rd91, 2;
	add.s64 	%rd93, %rd2, %rd92;
	st.global.f32 	[%rd93+4], %f255;
$L__BB5_114:
	setp.ge.s32 	%p174, %r6, %r52;
	add.s32 	%r44, %r4, 1;
	setp.ge.s32 	%p175, %r44, %r50;
	add.s32 	%r45, %r42, %r52;
	or.pred  	%p176, %p175, %p174;
	@%p176 bra 	$L__BB5_116;
	add.s32 	%r133, %r6, %r45;
	mul.wide.s32 	%rd94, %r133, 4;
	add.s64 	%rd95, %rd2, %rd94;
	st.global.f32 	[%rd95], %f254;
$L__BB5_116:
	setp.ge.s32 	%p177, %r44, %r50;
	setp.ge.s32 	%p178, %r43, %r52;
	or.pred  	%p179, %p177, %p178;
	@%p179 bra 	$L__BB5_118;
	cvt.s64.s32 	%rd96, %r45;
	cvt.s64.s32 	%rd97, %r6;
	add.s64 	%rd98, %rd97, %rd96;
	shl.b64 	%rd99, %rd98, 2;
	add.s64 	%rd100, %rd2, %rd99;
	st.global.f32 	[%rd100+4], %f253;
$L__BB5_118:
	setp.ge.s32 	%p180, %r6, %r52;
	add.s32 	%r46, %r4, 2;
	setp.ge.s32 	%p181, %r46, %r50;
	add.s32 	%r47, %r45, %r52;
	or.pred  	%p182, %p181, %p180;
	@%p182 bra 	$L__BB5_120;
	add.s32 	%r134, %r6, %r47;
	mul.wide.s32 	%rd101, %r134, 4;
	add.s64 	%rd102, %rd2, %rd101;
	st.global.f32 	[%rd102], %f252;
$L__BB5_120:
	setp.ge.s32 	%p183, %r46, %r50;
	setp.ge.s32 	%p184, %r43, %r52;
	or.pred  	%p185, %p183, %p184;
	@%p185 bra 	$L__BB5_122;
	cvt.s64.s32 	%rd103, %r47;
	cvt.s64.s32 	%rd104, %r6;
	add.s64 	%rd105, %rd104, %rd103;
	shl.b64 	%rd106, %rd105, 2;
	add.s64 	%rd107, %rd2, %rd106;
	st.global.f32 	[%rd107+4], %f251;
$L__BB5_122:
	setp.ge.s32 	%p186, %r6, %r52;
	add.s32 	%r48, %r4, 3;
	setp.ge.s32 	%p187, %r48, %r50;
	add.s32 	%r49, %r47, %r52;
	or.pred  	%p188, %p187, %p186;
	@%p188 bra 	$L__BB5_124;
	add.s32 	%r135, %r6, %r49;
	mul.wide.s32 	%rd108, %r135, 4;
	add.s64 	%rd109, %rd2, %rd108;
	st.global.f32 	[%rd109], %f257;
$L__BB5_124:
	setp.ge.s32 	%p189, %r48, %r50;
	setp.ge.s32 	%p190, %r43, %r52;
	or.pred  	%p191, %p189, %p190;
	@%p191 bra 	$L__BB5_126;
	cvt.s64.s32 	%rd110, %r49;
	cvt.s64.s32 	%rd111, %r6;
	add.s64 	%rd112, %rd111, %rd110;
	shl.b64 	%rd113, %rd112, 2;
	add.s64 	%rd114, %rd2, %rd113;
	st.global.f32 	[%rd114+4], %f258;
$L__BB5_126:
	ret;

}


// ===== COMPILED SASS (sm_100) =====

	.target	sm_100

	.elftype	@"ET_EXEC"


//--------------------- .note.nv.tkinfo           --------------------------
	.section	.note.nv.tkinfo,"",@"SHT_NOTE"
	.sectionflags	@"SHF_NOTE_NV_TKINFO"
	.tkinfo
        /*0018*/ 	.word	0x00000002
        /*0030*/ 	.string	""
        /*0030*/ 	.string	"ptxas"
        /*0030*/ 	.string	"Cuda compilation tools, release 13.0, V13.0.88"
        /*0030*/ 	.string	"Build cuda_13.0.r13.0/compiler.36424714_0"
        /*0030*/ 	.string	"-arch sm_100 -m 64 "



//--------------------- .note.nv.cuinfo           --------------------------
	.section	.note.nv.cuinfo,"",@"SHT_NOTE"
	.sectionflags	@"SHF_NOTE_NV_CUINFO"
        /*0018*/ 	.short	0x0002
        /*001a*/ 	.short	0x0064
        /*001c*/ 	.short	0x0082
	.zero		2


//--------------------- .nv.info                  --------------------------
	.section	.nv.info,"",@"SHT_CUDA_INFO"
	.align	4


	//----- nvinfo : EIATTR_REGCOUNT
	.align		4
        /*0000*/ 	.byte	0x04, 0x2f
        /*0002*/ 	.short	(.L_1 - .L_0)
	.align		4
.L_0:
        /*0004*/ 	.word	index@(_Z13matmul_kernelPKfS0_Pfiii)
        /*0008*/ 	.word	0x00000020


	//----- nvinfo : EIATTR_FRAME_SIZE
	.align		4
.L_1:
        /*000c*/ 	.byte	0x04, 0x11
        /*000e*/ 	.short	(.L_3 - .L_2)
	.align		4
.L_2:
        /*0010*/ 	.word	index@(_Z13matmul_kernelPKfS0_Pfiii)
        /*0014*/ 	.word	0x00000000


	//----- nvinfo : EIATTR_REGCOUNT
	.align		4
.L_3:
        /*0018*/ 	.byte	0x04, 0x2f
        /*001a*/ 	.short	(.L_5 - .L_4)
	.align		4
.L_4:
        /*001c*/ 	.word	index@(_Z16transpose_kernelPKfPfii)
        /*0020*/ 	.word	0x0000000a


	//----- nvinfo : EIATTR_FRAME_SIZE
	.align		4
.L_5:
        /*0024*/ 	.byte	0x04, 0x11
        /*0026*/ 	.short	(.L_7 - .L_6)
	.align		4
.L_6:
        /*0028*/ 	.word	index@(_Z16transpose_kernelPKfPfii)
        /*002c*/ 	.word	0x00000000


	//----- nvinfo : EIATTR_REGCOUNT
	.align		4
.L_7:
        /*0030*/ 	.byte	0x04, 0x2f
        /*0032*/ 	.short	(.L_9 - .L_8)
	.align		4
.L_8:
        /*0034*/ 	.word	index@(_Z23matmul_kernel_optimizedPKfS0_Pfiii)
        /*0038*/ 	.word	0x0000001f


	//----- nvinfo : EIATTR_FRAME_SIZE
	.align		4
.L_9:
        /*003c*/ 	.byte	0x04, 0x11
        /*003e*/ 	.short	(.L_11 - .L_10)
	.align		4
.L_10:
        /*0040*/ 	.word	index@(_Z23matmul_kernel_optimizedPKfS0_Pfiii)
        /*0044*/ 	.word	0x00000000


	//----- nvinfo : EIATTR_REGCOUNT
	.align		4
.L_11:
        /*0048*/ 	.byte	0x04, 0x2f
        /*004a*/ 	.short	(.L_13 - .L_12)
	.align		4
.L_12:
        /*004c*/ 	.word	index@(_Z20matmul_kernel_sharedPKfS0_Pfiii)
        /*0050*/ 	.word	0x00000020


	//----- nvinfo : EIATTR_FRAME_SIZE
	.align		4
.L_13:
        /*0054*/ 	.byte	0x04, 0x11
        /*0056*/ 	.short	(.L_15 - .L_14)
	.align		4
.L_14:
        /*0058*/ 	.word	index@(_Z20matmul_kernel_sharedPKfS0_Pfiii)
        /*005c*/ 	.word	0x00000000


	//----- nvinfo : EIATTR_REGCOUNT
	.align		4
.L_15:
        /*0060*/ 	.byte	0x04, 0x2f
        /*0062*/ 	.short	(.L_17 - .L_16)
	.align		4
.L_16:
        /*0064*/ 	.word	index@(_Z26matmul_kernel_threadreducePKfS0_Pfiii)
        /*0068*/ 	.word	0x0000002c


	//----- nvinfo : EIATTR_FRAME_SIZE
	.align		4
.L_17:
        /*006c*/ 	.byte	0x04, 0x11
        /*006e*/ 	.short	(.L_19 - .L_18)
	.align		4
.L_18:
        /*0070*/ 	.word	index@(_Z26matmul_kernel_threadreducePKfS0_Pfiii)
        /*0074*/ 	.word	0x00000000


	//----- nvinfo : EIATTR_REGCOUNT
	.align		4
.L_19:
        /*0078*/ 	.byte	0x04, 0x2f
        /*007a*/ 	.short	(.L_21 - .L_20)
	.align		4
.L_20:
        /*007c*/ 	.word	index@(_Z17matmul_vectorizedPKfS0_Pfiii)
        /*0080*/ 	.word	0x0000002a


	//----- nvinfo : EIATTR_FRAME_SIZE
	.align		4
.L_21:
        /*0084*/ 	.byte	0x04, 0x11
        /*0086*/ 	.short	(.L_23 - .L_22)
	.align		4
.L_22:
        /*0088*/ 	.word	index@(_Z17matmul_vectorizedPKfS0_Pfiii)
        /*008c*/ 	.word	0x00000000


	//----- nvinfo : EIATTR_MIN_STACK_SIZE
	.align		4
.L_23:
        /*0090*/ 	.byte	0x04, 0x12
        /*0092*/ 	.short	(.L_25 - .L_24)
	.align		4
.L_24:
        /*0094*/ 	.word	index@(_Z17matmul_vectorizedPKfS0_Pfiii)
        /*0098*/ 	.word	0x00000000


	//----- nvinfo : EIATTR_MIN_STACK_SIZE
	.align		4
.L_25:
        /*009c*/ 	.byte	0x04, 0x12
        /*009e*/ 	.short	(.L_27 - .L_26)
	.align		4
.L_26:
        /*00a0*/ 	.word	index@(_Z26matmul_kernel_threadreducePKfS0_Pfiii)
        /*00a4*/ 	.word	0x00000000


	//----- nvinfo : EIATTR_MIN_STACK_SIZE
	.align		4
.L_27:
        /*00a8*/ 	.byte	0x04, 0x12
        /*00aa*/ 	.short	(.L_29 - .L_28)
	.align		4
.L_28:
        /*00ac*/ 	.word	index@(_Z20matmul_kernel_sharedPKfS0_Pfiii)
        /*00b0*/ 	.word	0x00000000


	//----- nvinfo : EIATTR_MIN_STACK_SIZE
	.align		4
.L_29:
        /*00b4*/ 	.byte	0x04, 0x12
        /*00b6*/ 	.short	(.L_31 - .L_30)
	.align		4
.L_30:
        /*00b8*/ 	.word	index@(_Z23matmul_kernel_optimizedPKfS0_Pfiii)
        /*00bc*/ 	.word	0x00000000


	//----- nvinfo : EIATTR_MIN_STACK_SIZE
	.align		4
.L_31:
        /*00c0*/ 	.byte	0x04, 0x12
        /*00c2*/ 	.short	(.L_33 - .L_32)
	.align		4
.L_32:
        /*00c4*/ 	.word	index@(_Z16transpose_kernelPKfPfii)
        /*00c8*/ 	.word	0x00000000


	//----- nvinfo : EIATTR_MIN_STACK_SIZE
	.align		4
.L_33:
        /*00cc*/ 	.byte	0x04, 0x12
        /*00ce*/ 	.short	(.L_35 - .L_34)
	.align		4
.L_34:
        /*00d0*/ 	.word	index@(_Z13matmul_kernelPKfS0_Pfiii)
        /*00d4*/ 	.word	0x00000000
.L_35:


//--------------------- .nv.compat                --------------------------
	.section	.nv.compat,"",@"SHT_CUDA_COMPAT_INFO"
	.align	4
        /*0000*/ 	.byte	0x02, 0x09, 0x00, 0x00, 0x02, 0x02, 0x01, 0x00, 0x02, 0x05, 0x05, 0x00, 0x03, 0x07, 0x01, 0x01
        /*0010*/ 	.byte	0x02, 0x03, 0x00, 0x00, 0x02, 0x06, 0x01, 0x00, 0x04, 0x0b, 0x08, 0x00, 0x09, 0x00, 0x00, 0x00
        /*0020*/ 	.byte	0x00, 0x00, 0x00, 0x00


//--------------------- .nv.info._Z17matmul_vectorizedPKfS0_Pfiii --------------------------
	.section	.nv.info._Z17matmul_vectorizedPKfS0_Pfiii,"",@"SHT_CUDA_INFO"
	.sectionflags	@""
	.align	4


	//----- nvinfo : EIATTR_CUDA_API_VERSION
	.align		4
        /*0000*/ 	.byte	0x04, 0x37
        /*0002*/ 	.short	(.L_37 - .L_36)
.L_36:
        /*0004*/ 	.word	0x00000082


	//----- nvinfo : EIATTR_KPARAM_INFO
	.align		4
.L_37:
        /*0008*/ 	.byte	0x04, 0x17
        /*000a*/ 	.short	(.L_39 - .L_38)
.L_38:
        /*000c*/ 	.word	0x00000000
        /*0010*/ 	.short	0x0005
        /*0012*/ 	.short	0x0020
        /*0014*/ 	.byte	0x00, 0xf0, 0x11, 0x00


	//----- nvinfo : EIATTR_KPARAM_INFO
	.align		4
.L_39:
        /*0018*/ 	.byte	0x04, 0x17
        /*001a*/ 	.short	(.L_41 - .L_40)
.L_40:
        /*001c*/ 	.word	0x00000000
        /*0020*/ 	.short	0x0004
        /*0022*/ 	.short	0x001c
        /*0024*/ 	.byte	0x00, 0xf0, 0x11, 0x00


	//----- nvinfo : EIATTR_KPARAM_INFO
	.align		4
.L_41:
        /*0028*/ 	.byte	0x04, 0x17
        /*002a*/ 	.short	(.L_43 - .L_42)
.L_42:
        /*002c*/ 	.word	0x00000000
        /*0030*/ 	.short	0x0003
        /*0032*/ 	.short	0x0018
        /*0034*/ 	.byte	0x00, 0xf0, 0x11, 0x00


	//----- nvinfo : EIATTR_KPARAM_INFO
	.align		4
.L_43:
        /*0038*/ 	.byte	0x04, 0x17
        /*003a*/ 	.short	(.L_45 - .L_44)
.L_44:
        /*003c*/ 	.word	0x00000000
        /*0040*/ 	.short	0x0002
        /*0042*/ 	.short	0x0010
        /*0044*/ 	.byte	0x00, 0xf5, 0x21, 0x00


	//----- nvinfo : EIATTR_KPARAM_INFO
	.align		4
.L_45:
        /*0048*/ 	.byte	0x04, 0x17
        /*004a*/ 	.short	(.L_47 - .L_46)
.L_46:
        /*004c*/ 	.word	0x00000000
        /*0050*/ 	.short	0x0001
        /*0052*/ 	.short	0x0008
        /*0054*/ 	.byte	0x00, 0xf5, 0x21, 0x00


	//----- nvinfo : EIATTR_KPARAM_INFO
	.align		4
.L_47:
        /*0058*/ 	.byte	0x04, 0x17
        /*005a*/ 	.short	(.L_49 - .L_48)
.L_48:
        /*005c*/ 	.word	0x00000000
        /*0060*/ 	.short	0x0000
        /*0062*/ 	.short	0x0000
        /*0064*/ 	.byte	0x00, 0xf5, 0x21, 0x00


	//----- nvinfo : EIATTR_SPARSE_MMA_MASK
	.align		4
.L_49:
        /*0068*/ 	.byte	0x03, 0x50
        /*006a*/ 	.short	0x0000


	//----- nvinfo : EIATTR_MAXREG_COUNT
	.align		4
        /*006c*/ 	.byte	0x03, 0x1b
        /*006e*/ 	.short	0x00ff


	//----- nvinfo : EIATTR_NUM_BARRIERS
	.align		4
        /*0070*/ 	.byte	0x02, 0x4c
        /*0072*/ 	.byte	0x01
	.zero		1


	//----- nvinfo : EIATTR_MERCURY_ISA_VERSION
	.align		4
        /*0074*/ 	.byte	0x03, 0x5f
        /*0076*/ 	.short	0x0101


	//----- nvinfo : EIATTR_VRC_CTA_INIT_COUNT
	.align		4
        /*0078*/ 	.byte	0x02, 0x4a
	.zero		1
	.zero		1


	//----- nvinfo : EIATTR_EXIT_INSTR_OFFSETS
	.align		4
        /*007c*/ 	.byte	0x04, 0x1c
        /*007e*/ 	.short	(.L_51 - .L_50)


	//   ....[0]....
.L_50:
        /*0080*/ 	.word	0x000021d0


	//   ....[1]....
        /*0084*/ 	.word	0x00002250


	//----- nvinfo : EIATTR_CRS_STACK_SIZE
	.align		4
.L_51:
        /*0088*/ 	.byte	0x04, 0x1e
        /*008a*/ 	.short	(.L_53 - .L_52)
.L_52:
        /*008c*/ 	.word	0x00000000


	//----- nvinfo : EIATTR_CBANK_PARAM_SIZE
	.align		4
.L_53:
        /*0090*/ 	.byte	0x03, 0x19
        /*0092*/ 	.short	0x0024


	//----- nvinfo : EIATTR_PARAM_CBANK
	.align		4
        /*0094*/ 	.byte	0x04, 0x0a
        /*0096*/ 	.short	(.L_55 - .L_54)
	.align		4
.L_54:
        /*0098*/ 	.word	index@(.nv.constant0._Z17matmul_vectorizedPKfS0_Pfiii)
        /*009c*/ 	.short	0x0380
        /*009e*/ 	.short	0x0024


	//----- nvinfo : EIATTR_SW_WAR
	.align		4
.L_55:
        /*00a0*/ 	.byte	0x04, 0x36
        /*00a2*/ 	.short	(.L_57 - .L_56)
.L_56:
        /*00a4*/ 	.word	0x00000008
.L_57:


//--------------------- .nv.info._Z26matmul_kernel_threadreducePKfS0_Pfiii --------------------------
	.section	.nv.info._Z26matmul_kernel_threadreducePKfS0_Pfiii,"",@"SHT_CUDA_INFO"
	.sectionflags	@""
	.align	4


	//----- nvinfo : EIATTR_CUDA_API_VERSION
	.align		4
        /*0000*/ 	.byte	0x04, 0x37
        /*0002*/ 	.short	(.L_59 - .L_58)
.L_58:
        /*0004*/ 	.word	0x00000082


	//----- nvinfo : EIATTR_KPARAM_INFO
	.align		4
.L_59:
        /*0008*/ 	.byte	0x04, 0x17
        /*000a*/ 	.short	(.L_61 - .L_60)
.L_60:
        /*000c*/ 	.word	0x00000000
        /*0010*/ 	.short	0x0005
        /*0012*/ 	.short	0x0020
        /*0014*/ 	.byte	0x00, 0xf0, 0x11, 0x00


	//----- nvinfo : EIATTR_KPARAM_INFO
	.align		4
.L_61:
        /*0018*/ 	.byte	0x04, 0x17
        /*001a*/ 	.short	(.L_63 - .L_62)
.L_62:
        /*001c*/ 	.word	0x00000000
        /*0020*/ 	.short	0x0004
        /*0022*/ 	.short	0x001c
        /*0024*/ 	.byte	0x00, 0xf0, 0x11, 0x00


	//----- nvinfo : EIATTR_KPARAM_INFO
	.align		4
.L_63:
        /*0028*/ 	.byte	0x04, 0x17
        /*002a*/ 	.short	(.L_65 - .L_64)
.L_64:
        /*002c*/ 	.word	0x00000000
        /*0030*/ 	.short	0x0003
        /*0032*/ 	.short	0x0018
        /*0034*/ 	.byte	0x00, 0xf0, 0x11, 0x00


	//----- nvinfo : EIATTR_KPARAM_INFO
	.align		4
.L_65:
        /*0038*/ 	.byte	0x04, 0x17
        /*003a*/ 	.short	(.L_67 - .L_66)
.L_66:
        /*003c*/ 	.word	0x00000000
        /*0040*/ 	.short	0x0002
        /*0042*/ 	.short	0x0010
        /*0044*/ 	.byte	0x00, 0xf5, 0x21, 0x00


	//----- nvinfo : EIATTR_KPARAM_INFO
	.align		4
.L_67:
        /*0048*/ 	.byte	0x04, 0x17
        /*004a*/ 	.short	(.L_69 - .L_68)
.L_68:
        /*004c*/ 	.word	0x00000000
        /*0050*/ 	.short	0x0001
        /*0052*/ 	.short	0x0008
        /*0054*/ 	.byte	0x00, 0xf5, 0x21, 0x00


	//----- nvinfo : EIATTR_KPARAM_INFO
	.align		4
.L_69:
        /*0058*/ 	.byte	0x04, 0x17
        /*005a*/ 	.short	(.L_71 - .L_70)
.L_70:
        /*005c*/ 	.word	0x00000000
        /*0060*/ 	.short	0x0000
        /*0062*/ 	.short	0x0000
        /*0064*/ 	.byte	0x00, 0xf5, 0x21, 0x00


	//----- nvinfo : EIATTR_SPARSE_MMA_MASK
	.align		4
.L_71:
        /*0068*/ 	.byte	0x03, 0x50
        /*006a*/ 	.short	0x0000


	//----- nvinfo : EIATTR_MAXREG_COUNT
	.align		4
        /*006c*/ 	.byte	0x03, 0x1b
        /*006e*/ 	.short	0x00ff


	//----- nvinfo : EIATTR_NUM_BARRIERS
	.align		4
        /*0070*/ 	.byte	0x02, 0x4c
        /*0072*/ 	.byte	0x01
	.zero		1


	//----- nvinfo : EIATTR_MERCURY_ISA_VERSION
	.align		4
        /*0074*/ 	.byte	0x03, 0x5f
        /*0076*/ 	.short	0x0101


	//----- nvinfo : EIATTR_VRC_CTA_INIT_COUNT
	.align		4
        /*0078*/ 	.byte	0x02, 0x4a
	.zero		1
	.zero		1


	//----- nvinfo : EIATTR_EXIT_INSTR_OFFSETS
	.align		4
        /*007c*/ 	.byte	0x04, 0x1c
        /*007e*/ 	.short	(.L_73 - .L_72)


	//   ....[0]....
.L_72:
        /*0080*/ 	.word	0x00002010


	//   ....[1]....
        /*0084*/ 	.word	0x00002080


	//----- nvinfo : EIATTR_CRS_STACK_SIZE
	.align		4
.L_73:
        /*0088*/ 	.byte	0x04, 0x1e
        /*008a*/ 	.short	(.L_75 - .L_74)
.L_74:
        /*008c*/ 	.word	0x00000000


	//----- nvinfo : EIATTR_CBANK_PARAM_SIZE
	.align		4
.L_75:
        /*0090*/ 	.byte	0x03, 0x19
        /*0092*/ 	.short	0x0024


	//----- nvinfo : EIATTR_PARAM_CBANK
	.align		4
        /*0094*/ 	.byte	0x04, 0x0a
        /*0096*/ 	.short	(.L_77 - .L_76)
	.align		4
.L_76:
        /*0098*/ 	.word	index@(.nv.constant0._Z26matmul_kernel_threadreducePKfS0_Pfiii)
        /*009c*/ 	.short	0x0380
        /*009e*/ 	.short	0x0024


	//----- nvinfo : EIATTR_SW_WAR
	.align		4
.L_77:
        /*00a0*/ 	.byte	0x04, 0x36
        /*00a2*/ 	.short	(.L_79 - .L_78)
.L_78:
        /*00a4*/ 	.word	0x00000008
.L_79:


//--------------------- .nv.info._Z20matmul_kernel_sharedPKfS0_Pfiii --------------------------
	.section	.nv.info._Z20matmul_kernel_sharedPKfS0_Pfiii,"",@"SHT_CUDA_INFO"
	.sectionflags	@""
	.align	4


	//----- nvinfo : EIATTR_CUDA_API_VERSION
	.align		4
        /*0000*/ 	.byte	0x04, 0x37
        /*0002*/ 	.short	(.L_81 - .L_80)
.L_80:
        /*0004*/ 	.word	0x00000082


	//----- nvinfo : EIATTR_KPARAM_INFO
	.align		4
.L_81:
        /*0008*/ 	.byte	0x04, 0x17
        /*000a*/ 	.short	(.L_83 - .L_82)
.L_82:
        /*000c*/ 	.word	0x00000000
        /*0010*/ 	.short	0x0005
        /*0012*/ 	.short	0x0020
        /*0014*/ 	.byte	0x00, 0xf0, 0x11, 0x00


	//----- nvinfo : EIATTR_KPARAM_INFO
	.align		4
.L_83:
        /*0018*/ 	.byte	0x04, 0x17
        /*001a*/ 	.short	(.L_85 - .L_84)
.L_84:
        /*001c*/ 	.word	0x00000000
        /*0020*/ 	.short	0x0004
        /*0022*/ 	.short	0x001c
        /*0024*/ 	.byte	0x00, 0xf0, 0x11, 0x00


	//----- nvinfo : EIATTR_KPARAM_INFO
	.align		4
.L_85:
        /*0028*/ 	.byte	0x04, 0x17
        /*002a*/ 	.short	(.L_87 - .L_86)
.L_86:
        /*002c*/ 	.word	0x00000000
        /*0030*/ 	.short	0x0003
        /*0032*/ 	.short	0x0018
        /*0034*/ 	.byte	0x00, 0xf0, 0x11, 0x00


	//----- nvinfo : EIATTR_KPARAM_INFO
	.align		4
.L_87:
        /*0038*/ 	.byte	0x04, 0x17
        /*003a*/ 	.short	(.L_89 - .L_88)
.L_88:
        /*003c*/ 	.word	0x00000000
        /*0040*/ 	.short	0x0002
        /*0042*/ 	.short	0x0010
        /*0044*/ 	.byte	0x00, 0xf5, 0x21, 0x00


	//----- nvinfo : EIATTR_KPARAM_INFO
	.align		4
.L_89:
        /*0048*/ 	.byte	0x04, 0x17
        /*004a*/ 	.short	(.L_91 - .L_90)
.L_90:
        /*004c*/ 	.word	0x00000000
        /*0050*/ 	.short	0x0001
        /*0052*/ 	.short	0x0008
        /*0054*/ 	.byte	0x00, 0xf5, 0x21, 0x00


	//----- nvinfo : EIATTR_KPARAM_INFO
	.align		4
.L_91:
        /*0058*/ 	.byte	0x04, 0x17
        /*005a*/ 	.short	(.L_93 - .L_92)
.L_92:
        /*005c*/ 	.word	0x00000000
        /*0060*/ 	.short	0x0000
        /*0062*/ 	.short	0x0000
        /*0064*/ 	.byte	0x00, 0xf5, 0x21, 0x00


	//----- nvinfo : EIATTR_SPARSE_MMA_MASK
	.align		4
.L_93:
        /*0068*/ 	.byte	0x03, 0x50
        /*006a*/ 	.short	0x0000


	//----- nvinfo : EIATTR_MAXREG_COUNT
	.align		4
        /*006c*/ 	.byte	0x03, 0x1b
        /*006e*/ 	.short	0x00ff


	//----- nvinfo : EIATTR_NUM_BARRIERS
	.align		4
        /*0070*/ 	.byte	0x02, 0x4c
        /*0072*/ 	.byte	0x01
	.zero		1


	//----- nvinfo : EIATTR_MERCURY_ISA_VERSION
	.align		4
        /*0074*/ 	.byte	0x03, 0x5f
        /*0076*/ 	.short	0x0101


	//----- nvinfo : EIATTR_VRC_CTA_INIT_COUNT
	.align		4
        /*0078*/ 	.byte	0x02, 0x4a
	.zero		1
	.zero		1


	//----- nvinfo : EIATTR_EXIT_INSTR_OFFSETS
	.align		4
        /*007c*/ 	.byte	0x04, 0x1c
        /*007e*/ 	.short	(.L_95 - .L_94)


	//   ....[0]....
.L_94:
        /*0080*/ 	.word	0x000005e0


	//   ....[1]....
        /*0084*/ 	.word	0x00000630


	//----- nvinfo : EIATTR_CBANK_PARAM_SIZE
	.align		4
.L_95:
        /*0088*/ 	.byte	0x03, 0x19
        /*008a*/ 	.short	0x0024


	//----- nvinfo : EIATTR_PARAM_CBANK
	.align		4
        /*008c*/ 	.byte	0x04, 0x0a
        /*008e*/ 	.short	(.L_97 - .L_96)
	.align		4
.L_96:
        /*0090*/ 	.word	index@(.nv.constant0._Z20matmul_kernel_sharedPKfS0_Pfiii)
        /*0094*/ 	.short	0x0380
        /*0096*/ 	.short	0x0024


	//----- nvinfo : EIATTR_SW_WAR
	.align		4
.L_97:
        /*0098*/ 	.byte	0x04, 0x36
        /*009a*/ 	.short	(.L_99 - .L_98)
.L_98:
        /*009c*/ 	.word	0x00000008
.L_99:


//--------------------- .nv.info._Z23matmul_kernel_optimizedPKfS0_Pfiii --------------------------
	.section	.nv.info._Z23matmul_kernel_optimizedPKfS0_Pfiii,"",@"SHT_CUDA_INFO"
	.sectionflags	@""
	.align	4


	//----- nvinfo : EIATTR_CUDA_API_VERSION
	.align		4
        /*0000*/ 	.byte	0x04, 0x37
        /*0002*/ 	.short	(.L_101 - .L_100)
.L_100:
        /*0004*/ 	.word	0x00000082


	//----- nvinfo : EIATTR_KPARAM_INFO
	.align		4
.L_101:
        /*0008*/ 	.byte	0x04, 0x17
        /*000a*/ 	.short	(.L_103 - .L_102)
.L_102:
        /*000c*/ 	.word	0x00000000
        /*0010*/ 	.short	0x0005
        /*0012*/ 	.short	0x0020
        /*0014*/ 	.byte	0x00, 0xf0, 0x11, 0x00


	//----- nvinfo : EIATTR_KPARAM_INFO
	.align		4
.L_103:
        /*0018*/ 	.byte	0x04, 0x17
        /*001a*/ 	.short	(.L_105 - .L_104)
.L_104:
        /*001c*/ 	.word	0x00000000
        /*0020*/ 	.short	0x0004
        /*0022*/ 	.short	0x001c
        /*0024*/ 	.byte	0x00, 0xf0, 0x11, 0x00


	//----- nvinfo : EIATTR_KPARAM_INFO
	.align		4
.L_105:
        /*0028*/ 	.byte	0x04, 0x17
        /*002a*/ 	.short	(.L_107 - .L_106)
.L_106:
        /*002c*/ 	.word	0x00000000
        /*0030*/ 	.short	0x0003
        /*0032*/ 	.short	0x0018
        /*0034*/ 	.byte	0x00, 0xf0, 0x11, 0x00


	//----- nvinfo : EIATTR_KPARAM_INFO
	.align		4
.L_107:
        /*0038*/ 	.byte	0x04, 0x17
        /*003a*/ 	.short	(.L_109 - .L_108)
.L_108:
        /*003c*/ 	.word	0x00000000
        /*0040*/ 	.short	0x0002
        /*0042*/ 	.short	0x0010
        /*0044*/ 	.byte	0x00, 0xf5, 0x21, 0x00


	//----- nvinfo : EIATTR_KPARAM_INFO
	.align		4
.L_109:
        /*0048*/ 	.byte	0x04, 0x17
        /*004a*/ 	.short	(.L_111 - .L_110)
.L_110:
        /*004c*/ 	.word	0x00000000
        /*0050*/ 	.short	0x0001
        /*0052*/ 	.short	0x0008
        /*0054*/ 	.byte	0x00, 0xf5, 0x21, 0x00


	//----- nvinfo : EIATTR_KPARAM_INFO
	.align		4
.L_111:
        /*0058*/ 	.byte	0x04, 0x17
        /*005a*/ 	.short	(.L_113 - .L_112)
.L_112:
        /*005c*/ 	.word	0x00000000
        /*0060*/ 	.short	0x0000
        /*0062*/ 	.short	0x0000
        /*0064*/ 	.byte	0x00, 0xf5, 0x21, 0x00


	//----- nvinfo : EIATTR_SPARSE_MMA_MASK
	.align		4
.L_113:
        /*0068*/ 	.byte	0x03, 0x50
        /*006a*/ 	.short	0x0000


	//----- nvinfo : EIATTR_MAXREG_COUNT
	.align		4
        /*006c*/ 	.byte	0x03, 0x1b
        /*006e*/ 	.short	0x00ff


	//----- nvinfo : EIATTR_MERCURY_ISA_VERSION
	.align		4
        /*0070*/ 	.byte	0x03, 0x5f
        /*0072*/ 	.short	0x0101


	//----- nvinfo : EIATTR_VRC_CTA_INIT_COUNT
	.align		4
        /*0074*/ 	.byte	0x02, 0x4a
	.zero		1
	.zero		1


	//----- nvinfo : EIATTR_EXIT_INSTR_OFFSETS
	.align		4
        /*0078*/ 	.byte	0x04, 0x1c
        /*007a*/ 	.short	(.L_115 - .L_114)


	//   ....[0]....
.L_114:
        /*007c*/ 	.word	0x000000d0


	//   ....[1]....
        /*0080*/ 	.word	0x00000be0


	//----- nvinfo : EIATTR_CBANK_PARAM_SIZE
	.align		4
.L_115:
        /*0084*/ 	.byte	0x03, 0x19
        /*0086*/ 	.short	0x0024


	//----- nvinfo : EIATTR_PARAM_CBANK
	.align		4
        /*0088*/ 	.byte	0x04, 0x0a
        /*008a*/ 	.short	(.L_117 - .L_116)
	.align		4
.L_116:
        /*008c*/ 	.word	index@(.nv.constant0._Z23matmul_kernel_optimizedPKfS0_Pfiii)
        /*0090*/ 	.short	0x0380
        /*0092*/ 	.short	0x0024


	//----- nvinfo : EIATTR_SW_WAR
	.align		4
.L_117:
        /*0094*/ 	.byte	0x04, 0x36
        /*0096*/ 	.short	(.L_119 - .L_118)
.L_118:
        /*0098*/ 	.word	0x00000008
.L_119:


//--------------------- .nv.info._Z16transpose_kernelPKfPfii --------------------------
	.section	.nv.info._Z16transpose_kernelPKfPfii,"",@"SHT_CUDA_INFO"
	.sectionflags	@""
	.align	4


	//----- nvinfo : EIATTR_CUDA_API_VERSION
	.align		4
        /*0000*/ 	.byte	0x04, 0x37
        /*0002*/ 	.short	(.L_121 - .L_120)
.L_120:
        /*0004*/ 	.word	0x00000082


	//----- nvinfo : EIATTR_KPARAM_INFO
	.align		4
.L_121:
        /*0008*/ 	.byte	0x04, 0x17
        /*000a*/ 	.short	(.L_123 - .L_122)
.L_122:
        /*000c*/ 	.word	0x00000000
        /*0010*/ 	.short	0x0003
        /*0012*/ 	.short	0x0014
        /*0014*/ 	.byte	0x00, 0xf0, 0x11, 0x00


	//----- nvinfo : EIATTR_KPARAM_INFO
	.align		4
.L_123:
        /*0018*/ 	.byte	0x04, 0x17
        /*001a*/ 	.short	(.L_125 - .L_124)
.L_124:
        /*001c*/ 	.word	0x00000000
        /*0020*/ 	.short	0x0002
        /*0022*/ 	.short	0x0010
        /*0024*/ 	.byte	0x00, 0xf0, 0x11, 0x00


	//----- nvinfo : EIATTR_KPARAM_INFO
	.align		4
.L_125:
        /*0028*/ 	.byte	0x04, 0x17
        /*002a*/ 	.short	(.L_127 - .L_126)
.L_126:
        /*002c*/ 	.word	0x00000000
        /*0030*/ 	.short	0x0001
        /*0032*/ 	.short	0x0008
        /*0034*/ 	.byte	0x00, 0xf5, 0x21, 0x00


	//----- nvinfo : EIATTR_KPARAM_INFO
	.align		4
.L_127:
        /*0038*/ 	.byte	0x04, 0x17
        /*003a*/ 	.short	(.L_129 - .L_128)
.L_128:
        /*003c*/ 	.word	0x00000000
        /*0040*/ 	.short	0x0000
        /*0042*/ 	.short	0x0000
        /*0044*/ 	.byte	0x00, 0xf5, 0x21, 0x00


	//----- nvinfo : EIATTR_SPARSE_MMA_MASK
	.align		4
.L_129:
        /*0048*/ 	.byte	0x03, 0x50
        /*004a*/ 	.short	0x0000


	//----- nvinfo : EIATTR_MAXREG_COUNT
	.align		4
        /*004c*/ 	.byte	0x03, 0x1b
        /*004e*/ 	.short	0x00ff


	//----- nvinfo : EIATTR_MERCURY_ISA_VERSION
	.align		4
        /*0050*/ 	.byte	0x03, 0x5f
        /*0052*/ 	.short	0x0101


	//----- nvinfo : EIATTR_VRC_CTA_INIT_COUNT
	.align		4
        /*0054*/ 	.byte	0x02, 0x4a
	.zero		1
	.zero		1


	//----- nvinfo : EIATTR_EXIT_INSTR_OFFSETS
	.align		4
        /*0058*/ 	.byte	0x04, 0x1c
        /*005a*/ 	.short	(.L_131 - .L_130)


	//   ....[0]....
.L_130:
        /*005c*/ 	.word	0x000000c0


	//   ....[1]....
        /*0060*/ 	.word	0x00000160


	//----- nvinfo : EIATTR_CBANK_PARAM_SIZE
	.align		4
.L_131:
        /*0064*/ 	.byte	0x03, 0x19
        /*0066*/ 	.short	0x0018


	//----- nvinfo : EIATTR_PARAM_CBANK
	.align		4
        /*0068*/ 	.byte	0x04, 0x0a
        /*006a*/ 	.short	(.L_133 - .L_132)
	.align		4
.L_132:
        /*006c*/ 	.word	index@(.nv.constant0._Z16transpose_kernelPKfPfii)
        /*0070*/ 	.short	0x0380
        /*0072*/ 	.short	0x0018


	//----- nvinfo : EIATTR_SW_WAR
	.align		4
.L_133:
        /*0074*/ 	.byte	0x04, 0x36
        /*0076*/ 	.short	(.L_135 - .L_134)
.L_134:
        /*0078*/ 	.word	0x00000008
.L_135:


//--------------------- .nv.info._Z13matmul_kernelPKfS0_Pfiii --------------------------
	.section	.nv.info._Z13matmul_kernelPKfS0_Pfiii,"",@"SHT_CUDA_INFO"
	.sectionflags	@""
	.align	4


	//----- nvinfo : EIATTR_CUDA_API_VERSION
	.align		4
        /*0000*/ 	.byte	0x04, 0x37
        /*0002*/ 	.short	(.L_137 - .L_136)
.L_136:
        /*0004*/ 	.word	0x00000082


	//----- nvinfo : EIATTR_KPARAM_INFO
	.align		4
.L_137:
        /*0008*/ 	.byte	0x04, 0x17
        /*000a*/ 	.short	(.L_139 - .L_138)
.L_138:
        /*000c*/ 	.word	0x00000000
        /*0010*/ 	.short	0x0005
        /*0012*/ 	.short	0x0020
        /*0014*/ 	.byte	0x00, 0xf0, 0x11, 0x00


	//----- nvinfo : EIATTR_KPARAM_INFO
	.align		4
.L_139:
        /*0018*/ 	.byte	0x04, 0x17
        /*001a*/ 	.short	(.L_141 - .L_140)
.L_140:
        /*001c*/ 	.word	0x00000000
        /*0020*/ 	.short	0x0004
        /*0022*/ 	.short	0x001c
        /*0024*/ 	.byte	0x00, 0xf0, 0x11, 0x00


	//----- nvinfo : EIATTR_KPARAM_INFO
	.align		4
.L_141:
        /*0028*/ 	.byte	0x04, 0x17
        /*002a*/ 	.short	(.L_143 - .L_142)
.L_142:
        /*002c*/ 	.word	0x00000000
        /*0030*/ 	.short	0x0003
        /*0032*/ 	.short	0x0018
        /*0034*/ 	.byte	0x00, 0xf0, 0x11, 0x00


	//----- nvinfo : EIATTR_KPARAM_INFO
	.align		4
.L_143:
        /*0038*/ 	.byte	0x04, 0x17
        /*003a*/ 	.short	(.L_145 - .L_144)
.L_144:
        /*003c*/ 	.word	0x00000000
        /*0040*/ 	.short	0x0002
        /*0042*/ 	.short	0x0010
        /*0044*/ 	.byte	0x00, 0xf5, 0x21, 0x00


	//----- nvinfo : EIATTR_KPARAM_INFO
	.align		4
.L_145:
        /*0048*/ 	.byte	0x04, 0x17
        /*004a*/ 	.short	(.L_147 - .L_146)
.L_146:
        /*004c*/ 	.word	0x00000000
        /*0050*/ 	.short	0x0001
        /*0052*/ 	.short	0x0008
        /*0054*/ 	.byte	0x00, 0xf5, 0x21, 0x00


	//----- nvinfo : EIATTR_KPARAM_INFO
	.align		4
.L_147:
        /*0058*/ 	.byte	0x04, 0x17
        /*005a*/ 	.short	(.L_149 - .L_148)
.L_148:
        /*005c*/ 	.word	0x00000000
        /*0060*/ 	.short	0x0000
        /*0062*/ 	.short	0x0000
        /*0064*/ 	.byte	0x00, 0xf5, 0x21, 0x00


	//----- nvinfo : EIATTR_SPARSE_MMA_MASK
	.align		4
.L_149:
        /*0068*/ 	.byte	0x03, 0x50
        /*006a*/ 	.short	0x0000


	//----- nvinfo : EIATTR_MAXREG_COUNT
	.align		4
        /*006c*/ 	.byte	0x03, 0x1b
        /*006e*/ 	.short	0x00ff


	//----- nvinfo : EIATTR_MERCURY_ISA_VERSION
	.align		4
        /*0070*/ 	.byte	0x03, 0x5f
        /*0072*/ 	.short	0x0101


	//----- nvinfo : EIATTR_VRC_CTA_INIT_COUNT
	.align		4
        /*0074*/ 	.byte	0x02, 0x4a
	.zero		1
	.zero		1


	//----- nvinfo : EIATTR_EXIT_INSTR_OFFSETS
	.align		4
        /*0078*/ 	.byte	0x04, 0x1c
        /*007a*/ 	.short	(.L_151 - .L_150)


	//   ....[0]....
.L_150:
        /*007c*/ 	.word	0x000000d0


	//   ....[1]....
        /*0080*/ 	.word	0x000008f0


	//----- nvinfo : EIATTR_CBANK_PARAM_SIZE
	.align		4
.L_151:
        /*0084*/ 	.byte	0x03, 0x19
        /*0086*/ 	.short	0x0024


	//----- nvinfo : EIATTR_PARAM_CBANK
	.align		4
        /*0088*/ 	.byte	0x04, 0x0a
        /*008a*/ 	.short	(.L_153 - .L_152)
	.align		4
.L_152:
        /*008c*/ 	.word	index@(.nv.constant0._Z13matmul_kernelPKfS0_Pfiii)
        /*0090*/ 	.short	0x0380
        /*0092*/ 	.short	0x0024


	//----- nvinfo : EIATTR_SW_WAR
	.align		4
.L_153:
        /*0094*/ 	.byte	0x04, 0x36
        /*0096*/ 	.short	(.L_155 - .L_154)
.L_154:
        /*0098*/ 	.word	0x00000008
.L_155:


//--------------------- .nv.callgraph             --------------------------
	.section	.nv.callgraph,"",@"SHT_CUDA_CALLGRAPH"
	.align	4
	.sectionentsize	8
	.align		4
        /*0000*/ 	.word	0x00000000
	.align		4
        /*0004*/ 	.word	0xffffffff
	.align		4
        /*0008*/ 	.word	0x00000000
	.align		4
        /*000c*/ 	.word	0xfffffffe
	.align		4
        /*0010*/ 	.word	0x00000000
	.align		4
        /*0014*/ 	.word	0xfffffffd
	.align		4
        /*0018*/ 	.word	0x00000000
	.align		4
        /*001c*/ 	.word	0xfffffffc


//--------------------- .text._Z17matmul_vectorizedPKfS0_Pfiii --------------------------
	.section	.text._Z17matmul_vectorizedPKfS0_Pfiii,"ax",@progbits
	.align	128
        .global         _Z17matmul_vectorizedPKfS0_Pfiii
        .type           _Z17matmul_vectorizedPKfS0_Pfiii,@function
        .size           _Z17matmul_vectorizedPKfS0_Pfiii,(.L_x_118 - _Z17matmul_vectorizedPKfS0_Pfiii)
        .other          _Z17matmul_vectorizedPKfS0_Pfiii,@"STO_CUDA_ENTRY STV_DEFAULT"
_Z17matmul_vectorizedPKfS0_Pfiii:
.text._Z17matmul_vectorizedPKfS0_Pfiii:
[----:B------:R-:W-:Y:S08]  /*0000*/  LDC R1, c[0x0][0x37c] ;  /* 0x0000df00ff017b82 */ /* 0x000ff00000000800 */
[----:B------:R-:W0:Y:S01]  /*0010*/  LDC R11, c[0x0][0x39c] ;  /* 0x0000e700ff0b7b82 */ /* 0x000e220000000800 */
[----:B------:R-:W1:Y:S01]  /*0020*/  S2R R0, SR_TID.X ;  /* 0x0000000000007919 */ /* 0x000e620000002100 */
[----:B------:R-:W2:Y:S01]  /*0030*/  LDCU.64 UR6, c[0x0][0x358] ;  /* 0x00006b00ff0677ac */ /* 0x000ea20008000a00 */
[----:B------:R-:W-:-:S02]  /*0040*/  CS2R R30, SRZ ;  /* 0x00000000001e7805 */ /* 0x000fc4000001ff00 */
[----:B------:R-:W-:Y:S01]  /*0050*/  CS2R R26, SRZ ;  /* 0x00000000001a7805 */ /* 0x000fe2000001ff00 */
[----:B------:R-:W1:Y:S01]  /*0060*/  S2R R3, SR_CTAID.X ;  /* 0x0000000000037919 */ /* 0x000e620000002500 */
[----:B------:R-:W-:Y:S01]  /*0070*/  CS2R R28, SRZ ;  /* 0x00000000001c7805 */ /* 0x000fe2000001ff00 */
[----:B------:R-:W-:Y:S01]  /*0080*/  IMAD.MOV.U32 R25, RZ, RZ, RZ ;  /* 0x000000ffff197224 */ /* 0x000fe200078e00ff */
[----:B------:R-:W3:Y:S01]  /*0090*/  S2R R2, SR_TID.Y ;  /* 0x0000000000027919 */ /* 0x000ee20000002200 */
[----:B------:R-:W-:Y:S01]  /*00a0*/  IMAD.MOV.U32 R20, RZ, RZ, RZ ;  /* 0x000000ffff147224 */ /* 0x000fe200078e00ff */
[----:B------:R-:W4:Y:S01]  /*00b0*/  S2R R24, SR_CTAID.Y ;  /* 0x0000000000187919 */ /* 0x000f220000002600 */
[----:B0-----:R-:W-:Y:S01]  /*00c0*/  ISETP.GE.AND P0, PT, R11, 0x1, PT ;  /* 0x000000010b00780c */ /* 0x001fe20003f06270 */
[----:B-1----:R-:W-:Y:S02]  /*00d0*/  IMAD R21, R3, 0x8, R0 ;  /* 0x0000000803157824 */ /* 0x002fe400078e0200 */
[----:B---3--:R-:W-:-:S02]  /*00e0*/  IMAD.SHL.U32 R3, R2, 0x4, RZ ;  /* 0x0000000402037824 */ /* 0x008fc400078e00ff */
[----:B------:R-:W-:Y:S02]  /*00f0*/  IMAD.SHL.U32 R21, R21, 0x2, RZ ;  /* 0x0000000215157824 */ /* 0x000fe400078e00ff */
[----:B----4-:R-:W-:-:S06]  /*0100*/  IMAD R24, R24, 0x10, R3 ;  /* 0x0000001018187824 */ /* 0x010fcc00078e0203 */
[----:B--2---:R-:W-:Y:S05]  /*0110*/  @!P0 BRA `(.L_x_0) ;  /* 0x0000001c00488947 */ /* 0x004fea0003800000 */
[----:B------:R-:W0:Y:S01]  /*0120*/  S2R R6, SR_CgaCtaId ;  /* 0x0000000000067919 */ /* 0x000e220000008800 */
[----:B------:R-:W-:Y:S01]  /*0130*/  MOV R4, 0x400 ;  /* 0x0000040000047802 */ /* 0x000fe20000000f00 */
[----:B------:R-:W-:Y:S01]  /*0140*/  IMAD R16, R24, R11, R11 ;  /* 0x0000000b18107224 */ /* 0x000fe200078e020b */
[----:B------:R-:W-:Y:S01]  /*0150*/  ISETP.GE.U32.AND P0, PT, R0, 0x8, PT ;  /* 0x000000080000780c */ /* 0x000fe20003f06070 */
[----:B------:R-:W-:Y:S02]  /*0160*/  VIADD R19, R11, 0x3f ;  /* 0x0000003f0b137836 */ /* 0x000fe40000000000 */
[----:B------:R-:W-:Y:S01]  /*0170*/  VIADD R5, R4, 0x1040 ;  /* 0x0000104004057836 */ /* 0x000fe20000000000 */
[----:B------:R-:W-:Y:S01]  /*0180*/  ISETP.LT.U32.AND P0, PT, R2, 0x10, !P0 ;  /* 0x000000100200780c */ /* 0x000fe20004701070 */
[----:B------:R-:W-:Y:S01]  /*0190*/  VIADD R17, R24, 0x1 ;  /* 0x0000000118117836 */ /* 0x000fe20000000000 */
[----:B------:R-:W-:Y:S01]  /*01a0*/  SHF.R.U32.HI R19, RZ, 0x6, R19 ;  /* 0x00000006ff137819 */ /* 0x000fe20000011613 */
[----:B------:R-:W-:Y:S01]  /*01b0*/  IMAD.MOV.U32 R31, RZ, RZ, RZ ;  /* 0x000000ffff1f7224 */ /* 0x000fe200078e00ff */
[----:B0-----:R-:W-:-:S02]  /*01c0*/  LEA R4, R6, R4, 0x18 ;  /* 0x0000000406047211 */ /* 0x001fc400078ec0ff */
[----:B------:R-:W-:Y:S01]  /*01d0*/  LEA R6, R6, R5, 0x18 ;  /* 0x0000000506067211 */ /* 0x000fe200078ec0ff */
[----:B------:R-:W-:Y:S02]  /*01e0*/  IMAD.MOV.U32 R5, RZ, RZ, RZ ;  /* 0x000000ffff057224 */ /* 0x000fe400078e00ff */
[C---:B------:R-:W-:Y:S02]  /*01f0*/  IMAD R7, R3.reuse, 0x104, R4 ;  /* 0x0000010403077824 */ /* 0x040fe400078e0204 */
[----:B------:R-:W-:Y:S02]  /*0200*/  IMAD R9, R3, 0x44, R6 ;  /* 0x0000004403097824 */ /* 0x000fe400078e0206 */
[----:B------:R-:W-:Y:S02]  /*0210*/  IMAD.IADD R4, R16, 0x1, R11 ;  /* 0x0000000110047824 */ /* 0x000fe400078e020b */
[----:B------:R-:W-:Y:S02]  /*0220*/  IMAD R18, R0, 0x20, R7 ;  /* 0x0000002000127824 */ /* 0x000fe400078e0207 */
[----:B------:R-:W-:-:S02]  /*0230*/  VIADD R3, R24, 0x2 ;  /* 0x0000000218037836 */ /* 0x000fc40000000000 */
[----:B------:R-:W-:Y:S02]  /*0240*/  IMAD.IADD R6, R4, 0x1, R11 ;  /* 0x0000000104067824 */ /* 0x000fe400078e020b */
[----:B------:R-:W-:-:S07]  /*0250*/  IMAD R7, R0, 0x8, R9 ;  /* 0x0000000800077824 */ /* 0x000fce00078e0209 */
.L_x_50:
[----:B------:R-:W-:Y:S01]  /*0260*/  ISETP.GT.U32.AND P1, PT, R0, 0x7, PT ;  /* 0x000000070000780c */ /* 0x000fe20003f24070 */
[----:B------:R-:W-:-:S12]  /*0270*/  BSSY.RECONVERGENT B0, `(.L_x_1) ;  /* 0x00000ec000007945 */ /* 0x000fd80003800200 */
[----:B------:R-:W-:Y:S05]  /*0280*/  @P1 BRA `(.L_x_2) ;  /* 0x0000000c00a81947 */ /* 0x000fea0003800000 */
[----:B------:R-:W0:Y:S01]  /*0290*/  LDC.64 R8, c[0x0][0x398] ;  /* 0x0000e600ff087b82 */ /* 0x000e220000000a00 */
[----:B------:R-:W-:Y:S01]  /*02a0*/  IMAD.SHL.U32 R32, R0, 0x8, RZ ;  /* 0x0000000800207824 */ /* 0x000fe200078e00ff */
[----:B------:R-:W-:Y:S03]  /*02b0*/  BSSY.RECONVERGENT B1, `(.L_x_3) ;  /* 0x000001a000017945 */ /* 0x000fe60003800200 */
[----:B------:R-:W-:-:S03]  /*02c0*/  IMAD R32, R5, 0x40, R32 ;  /* 0x0000004005207824 */ /* 0x000fc600078e0220 */
[----:B------:R-:W1:Y:S01]  /*02d0*/  LDC.64 R36, c[0x0][0x380] ;  /* 0x0000e000ff247b82 */ /* 0x000e620000000a00 */
[----:B------:R-:W-:Y:S01]  /*02e0*/  VIADD R34, R32, 0x3 ;  /* 0x0000000320227836 */ /* 0x000fe20000000000 */
[C---:B0-----:R-:W-:Y:S01]  /*02f0*/  ISETP.GE.AND P1, PT, R24.reuse, R8, PT ;  /* 0x000000081800720c */ /* 0x041fe20003f26270 */
[----:B------:R-:W-:-:S03]  /*0300*/  IMAD R23, R24, R9, R32 ;  /* 0x0000000918177224 */ /* 0x000fc600078e0220 */
[----:B------:R-:W-:Y:S01]  /*0310*/  ISETP.GE.OR P2, PT, R34, R9, P1 ;  /* 0x000000092200720c */ /* 0x000fe20000f46670 */
[----:B-1----:R-:W-:-:S12]  /*0320*/  IMAD.WIDE.U32 R22, R23, 0x4, R36 ;  /* 0x0000000417167825 */ /* 0x002fd800078e0024 */
[----:B------:R-:W-:Y:S05]  /*0330*/  @P2 BRA `(.L_x_4) ;  /* 0x00000000000c2947 */ /* 0x000fea0003800000 */
[----:B------:R-:W2:Y:S04]  /*0340*/  LDG.E.128.CONSTANT R12, desc[UR6][R22.64] ;  /* 0x00000006160c7981 */ /* 0x000ea8000c1e9d00 */
[----:B--2---:R0:W-:Y:S01]  /*0350*/  STS.128 [R18], R12 ;  /* 0x0000000c12007388 */ /* 0x0041e20000000c00 */
[----:B------:R-:W-:Y:S05]  /*0360*/  BRA `(.L_x_5) ;  /* 0x0000000000387947 */ /* 0x000fea0003800000 */
.L_x_4:
[C---:B------:R-:W-:Y:S01]  /*0370*/  VIADD R12, R32.reuse, 0x2 ;  /* 0x00000002200c7836 */ /* 0x040fe20000000000 */
[CC--:B------:R-:W-:Y:S01]  /*0380*/  ISETP.GE.OR P2, PT, R32.reuse, R9.reuse, P1 ;  /* 0x000000092000720c */ /* 0x0c0fe20000f46670 */
[----:B------:R-:W-:Y:S02]  /*0390*/  VIADD R10, R32, 0x1 ;  /* 0x00000001200a7836 */ /* 0x000fe40000000000 */
[----:B------:R-:W-:Y:S02]  /*03a0*/  HFMA2 R13, -RZ, RZ, 0, 0 ;  /* 0x00000000ff0d7431 */ /* 0x000fe400000001ff */
[----:B------:R-:W-:Y:S01]  /*03b0*/  IMAD.MOV.U32 R15, RZ, RZ, RZ ;  /* 0x000000ffff0f7224 */ /* 0x000fe200078e00ff */
[-C--:B------:R-:W-:Y:S02]  /*03c0*/  ISETP.GE.OR P4, PT, R12, R9.reuse, P1 ;  /* 0x000000090c00720c */ /* 0x080fe40000f86670 */
[----:B------:R-:W-:Y:S02]  /*03d0*/  ISETP.GE.OR P3, PT, R10, R9, P1 ;  /* 0x000000090a00720c */ /* 0x000fe40000f66670 */
[----:B------:R-:W-:-:S03]  /*03e0*/  CS2R R10, SRZ ;  /* 0x00000000000a7805 */ /* 0x000fc6000001ff00 */
[----:B------:R-:W2:Y:S06]  /*03f0*/  @!P2 LDG.E.CONSTANT R13, desc[UR6][R22.64] ;  /* 0x00000006160da981 */ /* 0x000eac000c1e9900 */
[----:B------:R-:W3:Y:S04]  /*0400*/  @!P4 LDG.E.CONSTANT R10, desc[UR6][R22.64+0x8] ;  /* 0x00000806160ac981 */ /* 0x000ee8000c1e9900 */
[----:B------:R-:W4:Y:S04]  /*0410*/  @!P3 LDG.E.CONSTANT R15, desc[UR6][R22.64+0x4] ;  /* 0x00000406160fb981 */ /* 0x000f28000c1e9900 */
[----:B--2---:R1:W-:Y:S04]  /*0420*/  STS [R18], R13 ;  /* 0x0000000d12007388 */ /* 0x0043e80000000800 */
[----:B---3--:R1:W-:Y:S04]  /*0430*/  STS.64 [R18+0x8], R10 ;  /* 0x0000080a12007388 */ /* 0x0083e80000000a00 */
[----:B----4-:R1:W-:Y:S02]  /*0440*/  STS [R18+0x4], R15 ;  /* 0x0000040f12007388 */ /* 0x0103e40000000800 */
.L_x_5:
[----:B------:R-:W-:Y:S05]  /*0450*/  BSYNC.RECONVERGENT B1 ;  /* 0x0000000000017941 */ /* 0x000fea0003800200 */
.L_x_3:
[----:B-1----:R-:W-:Y:S01]  /*0460*/  VIADD R10, R32, 0x7 ;  /* 0x00000007200a7836 */ /* 0x002fe20000000000 */
[----:B------:R-:W-:Y:S01]  /*0470*/  ISETP.LT.AND P3, PT, R24, R8, PT ;  /* 0x000000081800720c */ /* 0x000fe20003f61270 */
[----:B------:R-:W-:Y:S01]  /*0480*/  BSSY.RECONVERGENT B1, `(.L_x_6) ;  /* 0x0000015000017945 */ /* 0x000fe20003800200 */
[----:B------:R-:W-:Y:S02]  /*0490*/  VIADD R33, R32, 0x4 ;  /* 0x0000000420217836 */ /* 0x000fe40000000000 */
[----:B------:R-:W-:-:S13]  /*04a0*/  ISETP.GE.AND P2, PT, R10, R9, PT ;  /* 0x000000090a00720c */ /* 0x000fda0003f46270 */
[----:B------:R-:W-:Y:S05]  /*04b0*/  @!P2 BRA P3, `(.L_x_7) ;  /* 0x00000000003ca947 */ /* 0x000fea0001800000 */
[C---:B------:R-:W-:Y:S01]  /*04c0*/  VIADD R10, R32.reuse, 0x5 ;  /* 0x00000005200a7836 */ /* 0x040fe20000000000 */
[-C--:B------:R-:W-:Y:S01]  /*04d0*/  ISETP.GE.OR P3, PT, R33, R9.reuse, P1 ;  /* 0x000000092100720c */ /* 0x080fe20000f66670 */
[----:B0-----:R-:W-:Y:S02]  /*04e0*/  VIADD R12, R32, 0x6 ;  /* 0x00000006200c7836 */ /* 0x001fe40000000000 */
[----:B------:R-:W-:Y:S01]  /*04f0*/  IMAD.MOV.U32 R13, RZ, RZ, RZ ;  /* 0x000000ffff0d7224 */ /* 0x000fe200078e00ff */
[-C--:B------:R-:W-:Y:S01]  /*0500*/  ISETP.GE.OR P4, PT, R10, R9.reuse, P1 ;  /* 0x000000090a00720c */ /* 0x080fe20000f86670 */
[----:B------:R-:W-:Y:S01]  /*0510*/  IMAD.MOV.U32 R15, RZ, RZ, RZ ;  /* 0x000000ffff0f7224 */ /* 0x000fe200078e00ff */
[----:B------:R-:W-:Y:S02]  /*0520*/  ISETP.GE.OR P1, PT, R12, R9, P1 ;  /* 0x000000090c00720c */ /* 0x000fe40000f26670 */
[----:B------:R-:W-:-:S05]  /*0530*/  CS2R R10, SRZ ;  /* 0x00000000000a7805 */ /* 0x000fca000001ff00 */
[----:B------:R-:W2:Y:S04]  /*0540*/  @!P3 LDG.E.CONSTANT R13, desc[UR6][R22.64+0x10] ;  /* 0x00001006160db981 */ /* 0x000ea8000c1e9900 */
[----:B------:R-:W3:Y:S04]  /*0550*/  @!P4 LDG.E.CONSTANT R15, desc[UR6][R22.64+0x14] ;  /* 0x00001406160fc981 */ /* 0x000ee8000c1e9900 */
[----:B------:R-:W4:Y:S04]  /*0560*/  @!P1 LDG.E.CONSTANT R10, desc[UR6][R22.64+0x18] ;  /* 0x00001806160a9981 */ /* 0x000f28000c1e9900 */
[----:B--2---:R0:W-:Y:S04]  /*0570*/  STS [R18+0x10], R13 ;  /* 0x0000100d12007388 */ /* 0x0041e80000000800 */
[----:B---3--:R0:W-:Y:S04]  /*0580*/  STS [R18+0x14], R15 ;  /* 0x0000140f12007388 */ /* 0x0081e80000000800 */
[----:B----4-:R0:W-:Y:S01]  /*0590*/  STS.64 [R18+0x18], R10 ;  /* 0x0000180a12007388 */ /* 0x0101e20000000a00 */
[----:B------:R-:W-:Y:S05]  /*05a0*/  BRA `(.L_x_8) ;  /* 0x0000000000087947 */ /* 0x000fea0003800000 */
.L_x_7:
[----:B0-----:R-:W2:Y:S04]  /*05b0*/  LDG.E.128.CONSTANT R12, desc[UR6][R22.64+0x10] ;  /* 0x00001006160c7981 */ /* 0x001ea8000c1e9d00 */
[----:B--2---:R1:W-:Y:S02]  /*05c0*/  STS.128 [R18+0x10], R12 ;  /* 0x0000100c12007388 */ /* 0x0043e40000000c00 */
.L_x_8:
[----:B------:R-:W-:Y:S05]  /*05d0*/  BSYNC.RECONVERGENT B1 ;  /* 0x0000000000017941 */ /* 0x000fea0003800200 */
.L_x_6:
[----:B0-----:R-:W0:Y:S01]  /*05e0*/  LDC.64 R10, c[0x0][0x380] ;  /* 0x0000e000ff0a7b82 */ /* 0x001e220000000a00 */
[----:B------:R-:W-:Y:S01]  /*05f0*/  ISETP.GE.AND P1, PT, R17, R8, PT ;  /* 0x000000081100720c */ /* 0x000fe20003f26270 */
[----:B------:R-:W-:Y:S01]  /*0600*/  BSSY.RECONVERGENT B1, `(.L_x_9) ;  /* 0x0000022000017945 */ /* 0x000fe20003800200 */
[----:B------:R-:W-:Y:S02]  /*0610*/  ISETP.LT.AND P4, PT, R34, R9, PT ;  /* 0x000000092200720c */ /* 0x000fe40003f81270 */
[----:B-1----:R-:W-:-:S05]  /*0620*/  IADD3 R12, P3, PT, R16, R32, RZ ;  /* 0x00000020100c7210 */ /* 0x002fca0007f7e0ff */
[----:B------:R-:W-:Y:S01]  /*0630*/  IMAD.X R13, RZ, RZ, RZ, P3 ;  /* 0x000000ffff0d7224 */ /* 0x000fe200018e06ff */
[----:B0-----:R-:W-:-:S04]  /*0640*/  LEA R38, P3, R12, R10, 0x2 ;  /* 0x0000000a0c267211 */ /* 0x001fc800078610ff */
[----:B------:R-:W-:Y:S01]  /*0650*/  LEA.HI.X R39, R12, R11, R13, 0x2, P3 ;  /* 0x0000000b0c277211 */ /* 0x000fe200018f140d */
[----:B------:R-:W-:Y:S08]  /*0660*/  @!P1 BRA P4, `(.L_x_10) ;  /* 0x00000000004c9947 */ /* 0x000ff00002000000 */
[----:B------:R-:W-:Y:S01]  /*0670*/  ISETP.GE.AND P1, PT, R17, R8, PT ;  /* 0x000000081100720c */ /* 0x000fe20003f26270 */
[----:B------:R-:W-:-:S03]  /*0680*/  IMAD.MOV.U32 R15, RZ, RZ, RZ ;  /* 0x000000ffff0f7224 */ /* 0x000fc600078e00ff */
[C---:B------:R-:W-:Y:S01]  /*0690*/  ISETP.GE.OR P3, PT, R32.reuse, R9, P1 ;  /* 0x000000092000720c */ /* 0x040fe20000f66670 */
[----:B------:R-:W-:-:S12]  /*06a0*/  VIADD R14, R32, 0x1 ;  /* 0x00000001200e7836 */ /* 0x000fd80000000000 */
[----:B------:R-:W-:-:S04]  /*06b0*/  @!P3 IMAD.IADD R13, R16, 0x1, R32 ;  /* 0x00000001100db824 */ /* 0x000fc800078e0220 */
[----:B------:R-:W-:-:S05]  /*06c0*/  @!P3 IMAD.WIDE.U32 R12, R13, 0x4, R36 ;  /* 0x000000040d0cb825 */ /* 0x000fca00078e0024 */
[----:B------:R-:W2:Y:S01]  /*06d0*/  @!P3 LDG.E.CONSTANT R15, desc[UR6][R12.64] ;  /* 0x000000060c0fb981 */ /* 0x000ea2000c1e9900 */
[----:B------:R-:W-:Y:S01]  /*06e0*/  ISETP.GE.OR P3, PT, R14, R9, P1 ;  /* 0x000000090e00720c */ /* 0x000fe20000f66670 */
[----:B------:R-:W-:Y:S02]  /*06f0*/  VIADD R14, R32, 0x2 ;  /* 0x00000002200e7836 */ /* 0x000fe40000000000 */
[----:B------:R-:W-:-:S03]  /*0700*/  IMAD.MOV.U32 R23, RZ, RZ, RZ ;  /* 0x000000ffff177224 */ /* 0x000fc600078e00ff */
[----:B------:R-:W-:Y:S01]  /*0710*/  ISETP.GE.OR P1, PT, R14, R9, P1 ;  /* 0x000000090e00720c */ /* 0x000fe20000f26670 */
[----:B------:R-:W-:-:S06]  /*0720*/  IMAD.MOV.U32 R35, RZ, RZ, RZ ;  /* 0x000000ffff237224 */ /* 0x000fcc00078e00ff */
[----:B------:R-:W3:Y:S06]  /*0730*/  @!P3 LDG.E.CONSTANT R23, desc[UR6][R38.64+0x4] ;  /* 0x000004062617b981 */ /* 0x000eec000c1e9900 */
[----:B------:R-:W4:Y:S04]  /*0740*/  @!P1 LDG.E.CONSTANT R35, desc[UR6][R38.64+0x8] ;  /* 0x0000080626239981 */ /* 0x000f28000c1e9900 */
[----:B------:R0:W-:Y:S04]  /*0750*/  STS [R18+0x110], RZ ;  /* 0x000110ff12007388 */ /* 0x0001e80000000800 */
[----:B--2---:R0:W-:Y:S04]  /*0760*/  STS [R18+0x104], R15 ;  /* 0x0001040f12007388 */ /* 0x0041e80000000800 */
[----:B---3--:R0:W-:Y:S04]  /*0770*/  STS [R18+0x108], R23 ;  /* 0x0001081712007388 */ /* 0x0081e80000000800 */
[----:B----4-:R0:W-:Y:S01]  /*0780*/  STS [R18+0x10c], R35 ;  /* 0x00010c2312007388 */ /* 0x0101e20000000800 */
[----:B------:R-:W-:Y:S05]  /*0790*/  BRA `(.L_x_11) ;  /* 0x0000000000207947 */ /* 0x000fea0003800000 */
.L_x_10:
[----:B------:R-:W-:-:S04]  /*07a0*/  IMAD.IADD R13, R16, 0x1, R32 ;  /* 0x00000001100d7824 */ /* 0x000fc800078e0220 */
[----:B------:R-:W-:-:S06]  /*07b0*/  IMAD.WIDE.U32 R12, R13, 0x4, R36 ;  /* 0x000000040d0c7825 */ /* 0x000fcc00078e0024 */
[----:B------:R-:W2:Y:S02]  /*07c0*/  LDG.E.128.CONSTANT R12, desc[UR6][R12.64] ;  /* 0x000000060c0c7981 */ /* 0x000ea4000c1e9d00 */
[----:B--2---:R-:W-:Y:S01]  /*07d0*/  IMAD.MOV.U32 R22, RZ, RZ, R13 ;  /* 0x000000ffff167224 */ /* 0x004fe200078e000d */
[----:B------:R-:W-:Y:S01]  /*07e0*/  MOV R23, R14 ;  /* 0x0000000e00177202 */ /* 0x000fe20000000f00 */
[----:B------:R1:W-:Y:S04]  /*07f0*/  STS [R18+0x104], R12 ;  /* 0x0001040c12007388 */ /* 0x0003e80000000800 */
[----:B------:R1:W-:Y:S04]  /*0800*/  STS.64 [R18+0x108], R22 ;  /* 0x0001081612007388 */ /* 0x0003e80000000a00 */
[----:B------:R1:W-:Y:S02]  /*0810*/  STS [R18+0x110], R15 ;  /* 0x0001100f12007388 */ /* 0x0003e40000000800 */
.L_x_11:
[----:B------:R-:W-:Y:S05]  /*0820*/  BSYNC.RECONVERGENT B1 ;  /* 0x0000000000017941 */ /* 0x000fea0003800200 */
.L_x_9:
[----:B------:R-:W-:Y:S01]  /*0830*/  ISETP.LT.AND P1, PT, R17, R8, PT ;  /* 0x000000081100720c */ /* 0x000fe20003f21270 */
[----:B------:R-:W-:-:S12]  /*0840*/  BSSY.RECONVERGENT B1, `(.L_x_12) ;  /* 0x0000019000017945 */ /* 0x000fd80003800200 */
[----:B------:R-:W-:Y:S05]  /*0850*/  @!P2 BRA P1, `(.L_x_13) ;  /* 0x000000000044a947 */ /* 0x000fea0000800000 */
[----:B------:R-:W-:Y:S01]  /*0860*/  ISETP.GE.AND P1, PT, R17, R8, PT ;  /* 0x000000081100720c */ /* 0x000fe20003f26270 */
[----:B------:R-:W-:-:S03]  /*0870*/  IMAD.MOV.U32 R13, RZ, RZ, RZ ;  /* 0x000000ffff0d7224 */ /* 0x000fc600078e00ff */
[----:B------:R-:W-:Y:S01]  /*0880*/  ISETP.GE.OR P3, PT, R33, R9, P1 ;  /* 0x000000092100720c */ /* 0x000fe20000f66670 */
[----:B-1----:R-:W-:-:S12]  /*0890*/  VIADD R12, R32, 0x5 ;  /* 0x00000005200c7836 */ /* 0x002fd80000000000 */
[----:B------:R-:W2:Y:S01]  /*08a0*/  @!P3 LDG.E.CONSTANT R13, desc[UR6][R38.64+0x10] ;  /* 0x00001006260db981 */ /* 0x000ea2000c1e9900 */
[-C--:B------:R-:W-:Y:S01]  /*08b0*/  ISETP.GE.OR P3, PT, R12, R9.reuse, P1 ;  /* 0x000000090c00720c */ /* 0x080fe20000f66670 */
[----:B------:R-:W-:Y:S02]  /*08c0*/  VIADD R12, R32, 0x6 ;  /* 0x00000006200c7836 */ /* 0x000fe40000000000 */
[----:B0-----:R-:W-:Y:S02]  /*08d0*/  IMAD.MOV.U32 R15, RZ, RZ, RZ ;  /* 0x000000ffff0f7224 */ /* 0x001fe400078e00ff */
[----:B------:R-:W-:Y:S01]  /*08e0*/  IMAD.MOV.U32 R23, RZ, RZ, RZ ;  /* 0x000000ffff177224 */ /* 0x000fe200078e00ff */
[----:B------:R-:W-:-:S07]  /*08f0*/  ISETP.GE.OR P1, PT, R12, R9, P1 ;  /* 0x000000090c00720c */ /* 0x000fce0000f26670 */
[----:B------:R-:W3:Y:S06]  /*0900*/  @!P3 LDG.E.CONSTANT R15, desc[UR6][R38.64+0x14] ;  /* 0x00001406260fb981 */ /* 0x000eec000c1e9900 */
[----:B------:R-:W4:Y:S04]  /*0910*/  @!P1 LDG.E.CONSTANT R23, desc[UR6][R38.64+0x18] ;  /* 0x0000180626179981 */ /* 0x000f28000c1e9900 */
[----:B------:R0:W-:Y:S04]  /*0920*/  STS [R18+0x120], RZ ;  /* 0x000120ff12007388 */ /* 0x0001e80000000800 */
[----:B--2---:R0:W-:Y:S04]  /*0930*/  STS [R18+0x114], R13 ;  /* 0x0001140d12007388 */ /* 0x0041e80000000800 */
[----:B---3--:R0:W-:Y:S04]  /*0940*/  STS [R18+0x118], R15 ;  /* 0x0001180f12007388 */ /* 0x0081e80000000800 */
[----:B----4-:R0:W-:Y:S01]  /*0950*/  STS [R18+0x11c], R23 ;  /* 0x00011c1712007388 */ /* 0x0101e20000000800 */
[----:B------:R-:W-:Y:S05]  /*0960*/  BRA `(.L_x_14) ;  /* 0x0000000000187947 */ /* 0x000fea0003800000 */
.L_x_13:
[----:B01----:R-:W2:Y:S02]  /*0970*/  LDG.E.128.CONSTANT R12, desc[UR6][R38.64+0x10] ;  /* 0x00001006260c7981 */ /* 0x003ea4000c1e9d00 */
[----:B--2---:R-:W-:Y:S02]  /*0980*/  IMAD.MOV.U32 R22, RZ, RZ, R13 ;  /* 0x000000ffff167224 */ /* 0x004fe400078e000d */
[----:B------:R1:W-:Y:S01]  /*0990*/  STS [R18+0x114], R12 ;  /* 0x0001140c12007388 */ /* 0x0003e20000000800 */
[----:B------:R-:W-:-:S03]  /*09a0*/  IMAD.MOV.U32 R23, RZ, RZ, R14 ;  /* 0x000000ffff177224 */ /* 0x000fc600078e000e */
[----:B------:R1:W-:Y:S04]  /*09b0*/  STS [R18+0x120], R15 ;  /* 0x0001200f12007388 */ /* 0x0003e80000000800 */
[----:B------:R1:W-:Y:S02]  /*09c0*/  STS.64 [R18+0x118], R22 ;  /* 0x0001181612007388 */ /* 0x0003e40000000a00 */
.L_x_14:
[----:B------:R-:W-:Y:S05]  /*09d0*/  BSYNC.RECONVERGENT B1 ;  /* 0x0000000000017941 */ /* 0x000fea0003800200 */
.L_x_12:
[----:B------:R-:W-:Y:S01]  /*09e0*/  ISETP.GE.AND P1, PT, R3, R8, PT ;  /* 0x000000080300720c */ /* 0x000fe20003f26270 */
[----:B------:R-:W-:Y:S01]  /*09f0*/  BSSY.RECONVERGENT B1, `(.L_x_15) ;  /* 0x000001e000017945 */ /* 0x000fe20003800200 */
[----:B------:R-:W-:Y:S02]  /*0a00*/  ISETP.LT.AND P4, PT, R34, R9, PT ;  /* 0x000000092200720c */ /* 0x000fe40003f81270 */
[----:B-1----:R-:W-:-:S05]  /*0a10*/  IADD3 R12, P3, PT, R4, R32, RZ ;  /* 0x00000020040c7210 */ /* 0x002fca0007f7e0ff */
[----:B0-----:R-:W-:Y:S01]  /*0a20*/  IMAD.X R13, RZ, RZ, RZ, P3 ;  /* 0x000000ffff0d7224 */ /* 0x001fe200018e06ff */
[----:B------:R-:W-:-:S04]  /*0a30*/  LEA R22, P3, R12, R10, 0x2 ;  /* 0x0000000a0c167211 */ /* 0x000fc800078610ff */
[----:B------:R-:W-:Y:S01]  /*0a40*/  LEA.HI.X R23, R12, R11, R13, 0x2, P3 ;  /* 0x0000000b0c177211 */ /* 0x000fe200018f140d */
[----:B------:R-:W-:Y:S08]  /*0a50*/  @!P1 BRA P4, `(.L_x_16) ;  /* 0x0000000000489947 */ /* 0x000ff00002000000 */
[----:B------:R-:W-:Y:S01]  /*0a60*/  VIADD R12, R32, 0x2 ;  /* 0x00000002200c7836 */ /* 0x000fe20000000000 */
[----:B------:R-:W-:-:S04]  /*0a70*/  ISETP.GE.AND P1, PT, R3, R8, PT ;  /* 0x000000080300720c */ /* 0x000fc80003f26270 */
[----:B------:R-:W-:Y:S02]  /*0a80*/  ISETP.GE.OR P3, PT, R12, R9, P1 ;  /* 0x000000090c00720c */ /* 0x000fe40000f66670 */
[----:B------:R-:W-:-:S11]  /*0a90*/  CS2R R12, SRZ ;  /* 0x00000000000c7805 */ /* 0x000fd6000001ff00 */
[----:B------:R-:W2:Y:S01]  /*0aa0*/  @!P3 LDG.E.CONSTANT R12, desc[UR6][R22.64+0x8] ;  /* 0x00000806160cb981 */ /* 0x000ea2000c1e9900 */
[C---:B------:R-:W-:Y:S01]  /*0ab0*/  ISETP.GE.OR P3, PT, R32.reuse, R9, P1 ;  /* 0x000000092000720c */ /* 0x040fe20000f66670 */
[----:B------:R-:W-:Y:S02]  /*0ac0*/  VIADD R14, R32, 0x1 ;  /* 0x00000001200e7836 */ /* 0x000fe40000000000 */
[----:B------:R-:W-:-:S03]  /*0ad0*/  IMAD.MOV.U32 R15, RZ, RZ, RZ ;  /* 0x000000ffff0f7224 */ /* 0x000fc600078e00ff */
[----:B------:R-:W-:-:S07]  /*0ae0*/  ISETP.GE.OR P1, PT, R14, R9, P1 ;  /* 0x000000090e00720c */ /* 0x000fce0000f26670 */
[----:B------:R-:W-:Y:S01]  /*0af0*/  @!P3 IMAD.IADD R35, R4, 0x1, R32 ;  /* 0x000000010423b824 */ /* 0x000fe200078e0220 */
[----:B--2---:R0:W-:Y:S03]  /*0b00*/  STS.64 [R18+0x210], R12 ;  /* 0x0002100c12007388 */ /* 0x0041e60000000a00 */
[----:B0-----:R-:W-:-:S04]  /*0b10*/  @!P3 IMAD.WIDE.U32 R12, R35, 0x4, R36 ;  /* 0x00000004230cb825 */ /* 0x001fc800078e0024 */
[----:B------:R-:W-:Y:S01]  /*0b20*/  IMAD.MOV.U32 R35, RZ, RZ, RZ ;  /* 0x000000ffff237224 */ /* 0x000fe200078e00ff */
[----:B------:R-:W2:Y:S05]  /*0b30*/  @!P3 LDG.E.CONSTANT R15, desc[UR6][R12.64] ;  /* 0x000000060c0fb981 */ /* 0x000eaa000c1e9900 */
[----:B------:R-:W3:Y:S04]  /*0b40*/  @!P1 LDG.E.CONSTANT R35, desc[UR6][R22.64+0x4] ;  /* 0x0000040616239981 */ /* 0x000ee8000c1e9900 */
[----:B--2---:R0:W-:Y:S04]  /*0b50*/  STS [R18+0x208], R15 ;  /* 0x0002080f12007388 */ /* 0x0041e80000000800 */
[----:B---3--:R0:W-:Y:S01]  /*0b60*/  STS [R18+0x20c], R35 ;  /* 0x00020c2312007388 */ /* 0x0081e20000000800 */
[----:B------:R-:W-:Y:S05]  /*0b70*/  BRA `(.L_x_17) ;  /* 0x0000000000147947 */ /* 0x000fea0003800000 */
.L_x_16:
[----:B------:R-:W-:-:S04]  /*0b80*/  IMAD.IADD R13, R4, 0x1, R32 ;  /* 0x00000001040d7824 */ /* 0x000fc800078e0220 */
[----:B------:R-:W-:-:S06]  /*0b90*/  IMAD.WIDE.U32 R12, R13, 0x4, R36 ;  /* 0x000000040d0c7825 */ /* 0x000fcc00078e0024 */
[----:B------:R-:W2:Y:S04]  /*0ba0*/  LDG.E.128.CONSTANT R12, desc[UR6][R12.64] ;  /* 0x000000060c0c7981 */ /* 0x000ea8000c1e9d00 */
[----:B--2---:R1:W-:Y:S04]  /*0bb0*/  STS.64 [R18+0x208], R12 ;  /* 0x0002080c12007388 */ /* 0x0043e80000000a00 */
[----:B------:R1:W-:Y:S02]  /*0bc0*/  STS.64 [R18+0x210], R14 ;  /* 0x0002100e12007388 */ /* 0x0003e40000000a00 */
.L_x_17:
[----:B------:R-:W-:Y:S05]  /*0bd0*/  BSYNC.RECONVERGENT B1 ;  /* 0x0000000000017941 */ /* 0x000fea0003800200 */
.L_x_15:
[----:B------:R-:W-:Y:S01]  /*0be0*/  ISETP.LT.AND P1, PT, R3, R8, PT ;  /* 0x000000080300720c */ /* 0x000fe20003f21270 */
[----:B------:R-:W-:-:S12]  /*0bf0*/  BSSY.RECONVERGENT B1, `(.L_x_18) ;  /* 0x0000015000017945 */ /* 0x000fd80003800200 */
[----:B------:R-:W-:Y:S05]  /*0c00*/  @!P2 BRA P1, `(.L_x_19) ;  /* 0x000000000040a947 */ /* 0x000fea0000800000 */
[----:B------:R-:W-:Y:S01]  /*0c10*/  ISETP.GE.AND P1, PT, R3, R8, PT ;  /* 0x000000080300720c */ /* 0x000fe20003f26270 */
[----:B01----:R-:W-:-:S03]  /*0c20*/  IMAD.MOV.U32 R15, RZ, RZ, RZ ;  /* 0x000000ffff0f7224 */ /* 0x003fc600078e00ff */
[----:B------:R-:W-:Y:S01]  /*0c30*/  ISETP.GE.OR P3, PT, R33, R9, P1 ;  /* 0x000000092100720c */ /* 0x000fe20000f66670 */
[----:B------:R-:W-:-:S12]  /*0c40*/  VIADD R12, R32, 0x5 ;  /* 0x00000005200c7836 */ /* 0x000fd80000000000 */
[----:B------:R-:W2:Y:S01]  /*0c50*/  @!P3 LDG.E.CONSTANT R15, desc[UR6][R22.64+0x10] ;  /* 0x00001006160fb981 */ /* 0x000ea2000c1e9900 */
[----:B------:R-:W-:Y:S01]  /*0c60*/  ISETP.GE.OR P3, PT, R12, R9, P1 ;  /* 0x000000090c00720c */ /* 0x000fe20000f66670 */
[----:B------:R-:W-:Y:S01]  /*0c70*/  IMAD.MOV.U32 R35, RZ, RZ, RZ ;  /* 0x000000ffff237224 */ /* 0x000fe200078e00ff */
[----:B------:R-:W-:-:S04]  /*0c80*/  IADD3 R12, PT, PT, R32, 0x6, RZ ;  /* 0x00000006200c7810 */ /* 0x000fc80007ffe0ff */
[----:B------:R-:W-:Y:S02]  /*0c90*/  ISETP.GE.OR P1, PT, R12, R9, P1 ;  /* 0x000000090c00720c */ /* 0x000fe40000f26670 */
[----:B------:R-:W-:-:S05]  /*0ca0*/  CS2R R12, SRZ ;  /* 0x00000000000c7805 */ /* 0x000fca000001ff00 */
[----:B------:R-:W3:Y:S06]  /*0cb0*/  @!P3 LDG.E.CONSTANT R35, desc[UR6][R22.64+0x14] ;  /* 0x000014061623b981 */ /* 0x000eec000c1e9900 */
[----:B------:R-:W4:Y:S04]  /*0cc0*/  @!P1 LDG.E.CONSTANT R12, desc[UR6][R22.64+0x18] ;  /* 0x00001806160c9981 */ /* 0x000f28000c1e9900 */
[----:B--2---:R0:W-:Y:S04]  /*0cd0*/  STS [R18+0x218], R15 ;  /* 0x0002180f12007388 */ /* 0x0041e80000000800 */
[----:B---3--:R0:W-:Y:S04]  /*0ce0*/  STS [R18+0x21c], R35 ;  /* 0x00021c2312007388 */ /* 0x0081e80000000800 */
[----:B----4-:R0:W-:Y:S01]  /*0cf0*/  STS.64 [R18+0x220], R12 ;  /* 0x0002200c12007388 */ /* 0x0101e20000000a00 */
[----:B------:R-:W-:Y:S05]  /*0d00*/  BRA `(.L_x_20) ;  /* 0x00000000000c7947 */ /* 0x000fea0003800000 */
.L_x_19:
[----:B01----:R-:W2:Y:S04]  /*0d10*/  LDG.E.128.CONSTANT R12, desc[UR6][R22.64+0x10] ;  /* 0x00001006160c7981 */ /* 0x003ea8000c1e9d00 */
[----:B--2---:R1:W-:Y:S04]  /*0d20*/  STS.64 [R18+0x218], R12 ;  /* 0x0002180c12007388 */ /* 0x0043e80000000a00 */
[----:B------:R1:W-:Y:S02]  /*0d30*/  STS.64 [R18+0x220], R14 ;  /* 0x0002200e12007388 */ /* 0x0003e40000000a00 */
.L_x_20:
[----:B------:R-:W-:Y:S05]  /*0d40*/  BSYNC.RECONVERGENT B1 ;  /* 0x0000000000017941 */ /* 0x000fea0003800200 */
.L_x_18:
[----:B01----:R-:W-:Y:S01]  /*0d50*/  IADD3 R12, P1, PT, R6, R32, RZ ;  /* 0x00000020060c7210 */ /* 0x003fe20007f3e0ff */
[----:B------:R-:W-:Y:S01]  /*0d60*/  VIADD R22, R24, 0x3 ;  /* 0x0000000318167836 */ /* 0x000fe20000000000 */
[----:B------:R-:W-:Y:S01]  /*0d70*/  ISETP.LT.AND P4, PT, R34, R9, PT ;  /* 0x000000092200720c */ /* 0x000fe20003f81270 */
[----:B------:R-:W-:Y:S01]  /*0d80*/  BSSY.RECONVERGENT B1, `(.L_x_21) ;  /* 0x0000021000017945 */ /* 0x000fe20003800200 */
[----:B------:R-:W-:Y:S01]  /*0d90*/  LEA R34, P3, R12, R10, 0x2 ;  /* 0x0000000a0c227211 */ /* 0x000fe200078610ff */
[----:B------:R-:W-:Y:S01]  /*0da0*/  IMAD.X R10, RZ, RZ, RZ, P1 ;  /* 0x000000ffff0a7224 */ /* 0x000fe200008e06ff */
[----:B------:R-:W-:-:S04]  /*0db0*/  ISETP.GE.AND P1, PT, R22, R8, PT ;  /* 0x000000081600720c */ /* 0x000fc80003f26270 */
[----:B------:R-:W-:-:S09]  /*0dc0*/  LEA.HI.X R35, R12, R11, R10, 0x2, P3 ;  /* 0x0000000b0c237211 */ /* 0x000fd200018f140a */
[----:B------:R-:W-:Y:S05]  /*0dd0*/  @!P1 BRA P4, `(.L_x_22) ;  /* 0x00000000004c9947 */ /* 0x000fea0002000000 */
[----:B------:R-:W-:Y:S01]  /*0de0*/  ISETP.GE.AND P1, PT, R22, R8, PT ;  /* 0x000000081600720c */ /* 0x000fe20003f26270 */
[C---:B------:R-:W-:Y:S02]  /*0df0*/  VIADD R10, R32.reuse, 0x1 ;  /* 0x00000001200a7836 */ /* 0x040fe40000000000 */
[C---:B------:R-:W-:Y:S01]  /*0e00*/  VIADD R12, R32.reuse, 0x2 ;  /* 0x00000002200c7836 */ /* 0x040fe20000000000 */
[-C--:B------:R-:W-:Y:S02]  /*0e10*/  ISETP.GE.OR P3, PT, R32, R9.reuse, P1 ;  /* 0x000000092000720c */ /* 0x080fe40000f66670 */
[-C--:B------:R-:W-:Y:S02]  /*0e20*/  ISETP.GE.OR P4, PT, R10, R9.reuse, P1 ;  /* 0x000000090a00720c */ /* 0x080fe40000f86670 */
[----:B------:R-:W-:Y:S01]  /*0e30*/  ISETP.GE.OR P1, PT, R12, R9, P1 ;  /* 0x000000090c00720c */ /* 0x000fe20000f26670 */
[----:B------:R-:W-:Y:S02]  /*0e40*/  IMAD.MOV.U32 R13, RZ, RZ, RZ ;  /* 0x000000ffff0d7224 */ /* 0x000fe400078e00ff */
[----:B------:R-:W-:-:S06]  /*0e50*/  IMAD.MOV.U32 R15, RZ, RZ, RZ ;  /* 0x000000ffff0f7224 */ /* 0x000fcc00078e00ff */
[----:B------:R-:W-:Y:S02]  /*0e60*/  @!P3 IMAD.IADD R11, R6, 0x1, R32 ;  /* 0x00000001060bb824 */ /* 0x000fe400078e0220 */
[----:B------:R-:W2:Y:S02]  /*0e70*/  @!P4 LDG.E.CONSTANT R13, desc[UR6][R34.64+0x4] ;  /* 0x00000406220dc981 */ /* 0x000ea4000c1e9900 */
[----:B------:R-:W-:Y:S02]  /*0e80*/  @!P3 IMAD.WIDE.U32 R36, R11, 0x4, R36 ;  /* 0x000000040b24b825 */ /* 0x000fe400078e0024 */
[----:B------:R-:W3:Y:S02]  /*0e90*/  @!P1 LDG.E.CONSTANT R15, desc[UR6][R34.64+0x8] ;  /* 0x00000806220f9981 */ /* 0x000ee4000c1e9900 */
[----:B------:R-:W-:-:S06]  /*0ea0*/  IMAD.MOV.U32 R11, RZ, RZ, RZ ;  /* 0x000000ffff0b7224 */ /* 0x000fcc00078e00ff */
[----:B------:R-:W4:Y:S04]  /*0eb0*/  @!P3 LDG.E.CONSTANT R11, desc[UR6][R36.64] ;  /* 0x00000006240bb981 */ /* 0x000f28000c1e9900 */
[----:B------:R0:W-:Y:S04]  /*0ec0*/  STS [R18+0x318], RZ ;  /* 0x000318ff12007388 */ /* 0x0001e80000000800 */
[----:B--2---:R0:W-:Y:S04]  /*0ed0*/  STS [R18+0x310], R13 ;  /* 0x0003100d12007388 */ /* 0x0041e80000000800 */
[----:B---3--:R0:W-:Y:S04]  /*0ee0*/  STS [R18+0x314], R15 ;  /* 0x0003140f12007388 */ /* 0x0081e80000000800 */
[----:B----4-:R0:W-:Y:S01]  /*0ef0*/  STS [R18+0x30c], R11 ;  /* 0x00030c0b12007388 */ /* 0x0101e20000000800 */
[----:B------:R-:W-:Y:S05]  /*0f00*/  BRA `(.L_x_23) ;  /* 0x0000000000207947 */ /* 0x000fea0003800000 */
.L_x_22:
[----:B------:R-:W-:-:S04]  /*0f10*/  IMAD.IADD R13, R6, 0x1, R32 ;  /* 0x00000001060d7824 */ /* 0x000fc800078e0220 */
[----:B------:R-:W-:-:S06]  /*0f20*/  IMAD.WIDE.U32 R12, R13, 0x4, R36 ;  /* 0x000000040d0c7825 */ /* 0x000fcc00078e0024 */
[----:B------:R-:W2:Y:S02]  /*0f30*/  LDG.E.128.CONSTANT R12, desc[UR6][R12.64] ;  /* 0x000000060c0c7981 */ /* 0x000ea4000c1e9d00 */
[----:B--2---:R-:W-:Y:S02]  /*0f40*/  IMAD.MOV.U32 R10, RZ, RZ, R13 ;  /* 0x000000ffff0a7224 */ /* 0x004fe400078e000d */
[----:B------:R1:W-:Y:S01]  /*0f50*/  STS [R18+0x30c], R12 ;  /* 0x00030c0c12007388 */ /* 0x0003e20000000800 */
[----:B------:R-:W-:-:S03]  /*0f60*/  IMAD.MOV.U32 R11, RZ, RZ, R14 ;  /* 0x000000ffff0b7224 */ /* 0x000fc600078e000e */
[----:B------:R1:W-:Y:S04]  /*0f70*/  STS [R18+0x318], R15 ;  /* 0x0003180f12007388 */ /* 0x0003e80000000800 */
[----:B------:R1:W-:Y:S02]  /*0f80*/  STS.64 [R18+0x310], R10 ;  /* 0x0003100a12007388 */ /* 0x0003e40000000a00 */
.L_x_23:
[----:B------:R-:W-:Y:S05]  /*0f90*/  BSYNC.RECONVERGENT B1 ;  /* 0x0000000000017941 */ /* 0x000fea0003800200 */
.L_x_21:
[----:B------:R-:W-:-:S13]  /*0fa0*/  ISETP.LT.AND P1, PT, R22, R8, PT ;  /* 0x000000081600720c */ /* 0x000fda0003f21270 */
[----:B------:R-:W-:Y:S05]  /*0fb0*/  @!P2 BRA P1, `(.L_x_24) ;  /* 0x000000000044a947 */ /* 0x000fea0000800000 */
[----:B------:R-:W-:Y:S01]  /*0fc0*/  ISETP.GE.AND P1, PT, R22, R8, PT ;  /* 0x000000081600720c */ /* 0x000fe20003f26270 */
[C---:B------:R-:W-:Y:S02]  /*0fd0*/  VIADD R8, R32.reuse, 0x5 ;  /* 0x0000000520087836 */ /* 0x040fe40000000000 */
[----:B0-----:R-:W-:Y:S02]  /*0fe0*/  HFMA2 R13, -RZ, RZ, 0, 0 ;  /* 0x00000000ff0d7431 */ /* 0x001fe400000001ff */
[----:B------:R-:W-:Y:S01]  /*0ff0*/  VIADD R32, R32, 0x6 ;  /* 0x0000000620207836 */ /* 0x000fe20000000000 */
[-C--:B------:R-:W-:Y:S01]  /*1000*/  ISETP.GE.OR P2, PT, R33, R9.reuse, P1 ;  /* 0x000000092100720c */ /* 0x080fe20000f46670 */
[----:B-1----:R-:W-:Y:S01]  /*1010*/  IMAD.MOV.U32 R11, RZ, RZ, RZ ;  /* 0x000000ffff0b7224 */ /* 0x002fe200078e00ff */
[-C--:B------:R-:W-:Y:S02]  /*1020*/  ISETP.GE.OR P3, PT, R8, R9.reuse, P1 ;  /* 0x000000090800720c */ /* 0x080fe40000f66670 */
[----:B------:R-:W-:Y:S01]  /*1030*/  ISETP.GE.OR P1, PT, R32, R9, P1 ;  /* 0x000000092000720c */ /* 0x000fe20000f26670 */
[----:B------:R-:W-:-:S08]  /*1040*/  IMAD.MOV.U32 R9, RZ, RZ, RZ ;  /* 0x000000ffff097224 */ /* 0x000fd000078e00ff */
[----:B------:R-:W2:Y:S04]  /*1050*/  @!P2 LDG.E.CONSTANT R9, desc[UR6][R34.64+0x10] ;  /* 0x000010062209a981 */ /* 0x000ea8000c1e9900 */
[----:B------:R-:W3:Y:S04]  /*1060*/  @!P3 LDG.E.CONSTANT R11, desc[UR6][R34.64+0x14] ;  /* 0x00001406220bb981 */ /* 0x000ee8000c1e9900 */
[----:B------:R-:W4:Y:S04]  /*1070*/  @!P1 LDG.E.CONSTANT R13, desc[UR6][R34.64+0x18] ;  /* 0x00001806220d9981 */ /* 0x000f28000c1e9900 */
[----:B------:R0:W-:Y:S04]  /*1080*/  STS [R18+0x328], RZ ;  /* 0x000328ff12007388 */ /* 0x0001e80000000800 */
[----:B--2---:R0:W-:Y:S04]  /*1090*/  STS [R18+0x31c], R9 ;  /* 0x00031c0912007388 */ /* 0x0041e80000000800 */
[----:B---3--:R0:W-:Y:S04]  /*10a0*/  STS [R18+0x320], R11 ;  /* 0x0003200b12007388 */ /* 0x0081e80000000800 */
[----:B----4-:R0:W-:Y:S01]  /*10b0*/  STS [R18+0x324], R13 ;  /* 0x0003240d12007388 */ /* 0x0101e20000000800 */
[----:B------:R-:W-:Y:S05]  /*10c0*/  BRA `(.L_x_2) ;  /* 0x0000000000187947 */ /* 0x000fea0003800000 */
.L_x_24:
[----:B01----:R-:W2:Y:S02]  /*10d0*/  LDG.E.128.CONSTANT R8, desc[UR6][R34.64+0x10] ;  /* 0x0000100622087981 */ /* 0x003ea4000c1e9d00 */
[----:B--2---:R-:W-:Y:S02]  /*10e0*/  IMAD.MOV.U32 R12, RZ, RZ, R9 ;  /* 0x000000ffff0c7224 */ /* 0x004fe400078e0009 */
[----:B------:R1:W-:Y:S01]  /*10f0*/  STS [R18+0x31c], R8 ;  /* 0x00031c0812007388 */ /* 0x0003e20000000800 */
[----:B------:R-:W-:-:S03]  /*1100*/  IMAD.MOV.U32 R13, RZ, RZ, R10 ;  /* 0x000000ffff0d7224 */ /* 0x000fc600078e000a */
[----:B------:R1:W-:Y:S04]  /*1110*/  STS [R18+0x328], R11 ;  /* 0x0003280b12007388 */ /* 0x0003e80000000800 */
[----:B------:R1:W-:Y:S02]  /*1120*/  STS.64 [R18+0x320], R12 ;  /* 0x0003200c12007388 */ /* 0x0003e40000000a00 */
.L_x_2:
[----:B------:R-:W-:Y:S05]  /*1130*/  BSYNC.RECONVERGENT B0 ;  /* 0x0000000000007941 */ /* 0x000fea0003800200 */
.L_x_1:
[----:B------:R-:W2:Y:S01]  /*1140*/  LDCU UR4, c[0x0][0x3a0] ;  /* 0x00007400ff0477ac */ /* 0x000ea20008000800 */
[----:B-1----:R-:W-:Y:S01]  /*1150*/  IMAD.SHL.U32 R8, R2, 0x4, RZ ;  /* 0x0000000402087824 */ /* 0x002fe200078e00ff */
[----:B------:R-:W-:Y:S01]  /*1160*/  BSSY.RECONVERGENT B0, `(.L_x_25) ;  /* 0x0000010000007945 */ /* 0x000fe20003800200 */
[----:B------:R-:W1:Y:S02]  /*1170*/  LDCU UR5, c[0x0][0x39c] ;  /* 0x00007380ff0577ac */ /* 0x000e640008000800 */
[----:B0-----:R-:W-:Y:S01]  /*1180*/  IMAD R11, R5, 0x40, R8 ;  /* 0x00000040050b7824 */ /* 0x001fe200078e0208 */
[----:B--2---:R-:W-:-:S03]  /*1190*/  ISETP.GE.AND P1, PT, R21, UR4, PT ;  /* 0x0000000415007c0c */ /* 0x004fc6000bf26270 */
[C---:B------:R-:W-:Y:S01]  /*11a0*/  IMAD R14, R11.reuse, UR4, RZ ;  /* 0x000000040b0e7c24 */ /* 0x040fe2000f8e02ff */
[----:B-1----:R-:W-:-:S04]  /*11b0*/  ISETP.GE.OR P1, PT, R11, UR5, P1 ;  /* 0x000000050b007c0c */ /* 0x002fc80008f26670 */
[----:B------:R-:W-:-:S04]  /*11c0*/  ISETP.GT.U32.OR P1, PT, R2, 0xf, P1 ;  /* 0x0000000f0200780c */ /* 0x000fc80000f24470 */
[----:B------:R-:W-:-:S13]  /*11d0*/  ISETP.GT.U32.OR P1, PT, R0, 0x7, P1 ;  /* 0x000000070000780c */ /* 0x000fda0000f24470 */
[----:B------:R-:W-:Y:S05]  /*11e0*/  @P1 BRA `(.L_x_26) ;  /* 0x0000000000181947 */ /* 0x000fea0003800000 */
[----:B------:R-:W0:Y:S01]  /*11f0*/  LDC.64 R8, c[0x0][0x388] ;  /* 0x0000e200ff087b82 */ /* 0x000e220000000a00 */
[----:B------:R-:W-:-:S04]  /*1200*/  IMAD.IADD R13, R21, 0x1, R14 ;  /* 0x00000001150d7824 */ /* 0x000fc800078e020e */
[----:B0-----:R-:W-:-:S06]  /*1210*/  IMAD.WIDE R8, R13, 0x4, R8 ;  /* 0x000000040d087825 */ /* 0x001fcc00078e0208 */
[----:B------:R-:W2:Y:S04]  /*1220*/  LDG.E R8, desc[UR6][R8.64] ;  /* 0x0000000608087981 */ /* 0x000ea8000c1e1900 */
[----:B--2---:R0:W-:Y:S01]  /*1230*/  STS [R7], R8 ;  /* 0x0000000807007388 */ /* 0x0041e20000000800 */
[----:B------:R-:W-:Y:S05]  /*1240*/  BRA `(.L_x_27) ;  /* 0x0000000000047947 */ /* 0x000fea0003800000 */
.L_x_26:
[----:B------:R1:W-:Y:S02]  /*1250*/  @P0 STS [R7], RZ ;  /* 0x000000ff07000388 */ /* 0x0003e40000000800 */
.L_x_27:
[----:B------:R-:W-:Y:S05]  /*1260*/  BSYNC.RECONVERGENT B0 ;  /* 0x0000000000007941 */ /* 0x000fea0003800200 */
.L_x_25:
[----:B------:R-:W-:Y:S01]  /*1270*/  VIADD R10, R21, 0x1 ;  /* 0x00000001150a7836 */ /* 0x000fe20000000000 */
[----:B------:R-:W-:Y:S01]  /*1280*/  ISETP.LT.U32.AND P2, PT, R0, 0x8, PT ;  /* 0x000000080000780c */ /* 0x000fe20003f41070 */
[----:B------:R-:W-:Y:S03]  /*1290*/  BSSY.RECONVERGENT B0, `(.L_x_28) ;  /* 0x0000010000007945 */ /* 0x000fe60003800200 */
[----:B------:R-:W-:-:S04]  /*12a0*/  ISETP.GE.AND P1, PT, R10, UR4, PT ;  /* 0x000000040a007c0c */ /* 0x000fc8000bf26270 */
[----:B------:R-:W-:-:S04]  /*12b0*/  ISETP.LT.AND P1, PT, R11, UR5, !P1 ;  /* 0x000000050b007c0c */ /* 0x000fc8000cf21270 */
[----:B------:R-:W-:-:S13]  /*12c0*/  ISETP.LT.U32.AND P1, PT, R2, 0x10, P1 ;  /* 0x000000100200780c */ /* 0x000fda0000f21070 */
[----:B------:R-:W-:Y:S05]  /*12d0*/  @P1 BRA P2, `(.L_x_29) ;  /* 0x00000000000c1947 */ /* 0x000fea0001000000 */
[----:B------:R-:W-:Y:S05]  /*12e0*/  @!P0 BRA `(.L_x_30) ;  /* 0x0000000000288947 */ /* 0x000fea0003800000 */
[----:B------:R2:W-:Y:S01]  /*12f0*/  STS [R7+0x4], RZ ;  /* 0x000004ff07007388 */ /* 0x0005e20000000800 */
[----:B------:R-:W-:Y:S05]  /*1300*/  BRA `(.L_x_30) ;  /* 0x0000000000207947 */ /* 0x000fea0003800000 */
.L_x_29:
[----:B------:R-:W2:Y:S01]  /*1310*/  LDCU.64 UR8, c[0x0][0x388] ;  /* 0x00007100ff0877ac */ /* 0x000ea20008000a00 */
[----:B0-----:R-:W-:Y:S02]  /*1320*/  SHF.R.S32.HI R8, RZ, 0x1f, R21 ;  /* 0x0000001fff087819 */ /* 0x001fe40000011415 */
[----:B------:R-:W-:-:S04]  /*1330*/  IADD3 R9, P1, PT, R21, R14, RZ ;  /* 0x0000000e15097210 */ /* 0x000fc80007f3e0ff */
[----:B------:R-:W-:Y:S02]  /*1340*/  LEA.HI.X.SX32 R12, R14, R8, 0x1, P1 ;  /* 0x000000080e0c7211 */ /* 0x000fe400008f0eff */
[----:B--2---:R-:W-:-:S04]  /*1350*/  LEA R8, P1, R9, UR8, 0x2 ;  /* 0x0000000809087c11 */ /* 0x004fc8000f8210ff */
[----:B------:R-:W-:-:S05]  /*1360*/  LEA.HI.X R9, R9, UR9, R12, 0x2, P1 ;  /* 0x0000000909097c11 */ /* 0x000fca00088f140c */
[----:B------:R-:W2:Y:S04]  /*1370*/  LDG.E R8, desc[UR6][R8.64+0x4] ;  /* 0x0000040608087981 */ /* 0x000ea8000c1e1900 */
[----:B--2---:R0:W-:Y:S02]  /*1380*/  STS [R7+0x4], R8 ;  /* 0x0000040807007388 */ /* 0x0041e40000000800 */
.L_x_30:
[----:B------:R-:W-:Y:S05]  /*1390*/  BSYNC.RECONVERGENT B0 ;  /* 0x0000000000007941 */ /* 0x000fea0003800200 */
.L_x_28:
[----:B0-----:R-:W-:Y:S01]  /*13a0*/  VIADD R8, R11, 0x1 ;  /* 0x000000010b087836 */ /* 0x001fe20000000000 */
[----:B------:R-:W-:Y:S01]  /*13b0*/  ISETP.LT.U32.AND P3, PT, R0, 0x8, PT ;  /* 0x000000080000780c */ /* 0x000fe20003f61070 */
[----:B------:R-:W-:Y:S01]  /*13c0*/  BSSY.RECONVERGENT B0, `(.L_x_31) ;  /* 0x000000e000007945 */ /* 0x000fe20003800200 */
[----:B------:R-:W-:Y:S02]  /*13d0*/  VIADD R14, R14, UR4 ;  /* 0x000000040e0e7c36 */ /* 0x000fe40008000000 */
[----:B------:R-:W-:-:S04]  /*13e0*/  ISETP.GE.AND P2, PT, R8, UR5, PT ;  /* 0x0000000508007c0c */ /* 0x000fc8000bf46270 */
[----:B------:R-:W-:-:S04]  /*13f0*/  ISETP.LT.AND P1, PT, R21, UR4, !P2 ;  /* 0x0000000415007c0c */ /* 0x000fc8000d721270 */
[----:B------:R-:W-:-:S13]  /*1400*/  ISETP.LT.U32.AND P1, PT, R2, 0x10, P1 ;  /* 0x000000100200780c */ /* 0x000fda0000f21070 */
[----:B------:R-:W-:Y:S05]  /*1410*/  @P1 BRA P3, `(.L_x_32) ;  /* 0x00000000000c1947 */ /* 0x000fea0001800000 */
[----:B------:R-:W-:Y:S05]  /*1420*/  @!P0 BRA `(.L_x_33) ;  /* 0x00000000001c8947 */ /* 0x000fea0003800000 */
[----:B------:R3:W-:Y:S01]  /*1430*/  STS [R7+0x44], RZ ;  /* 0x000044ff07007388 */ /* 0x0007e20000000800 */
[----:B------:R-:W-:Y:S05]  /*1440*/  BRA `(.L_x_33) ;  /* 0x0000000000147947 */ /* 0x000fea0003800000 */
.L_x_32:
[----:B------:R-:W0:Y:S01]  /*1450*/  LDC.64 R8, c[0x0][0x388] ;  /* 0x0000e200ff087b82 */ /* 0x000e220000000a00 */
[----:B------:R-:W-:-:S04]  /*1460*/  IMAD.IADD R13, R21, 0x1, R14 ;  /* 0x00000001150d7824 */ /* 0x000fc800078e020e */
[----:B0-----:R-:W-:-:S06]  /*1470*/  IMAD.WIDE R8, R13, 0x4, R8 ;  /* 0x000000040d087825 */ /* 0x001fcc00078e0208 */
[----:B------:R-:W3:Y:S04]  /*1480*/  LDG.E R8, desc[UR6][R8.64] ;  /* 0x0000000608087981 */ /* 0x000ee8000c1e1900 */
[----:B---3--:R0:W-:Y:S02]  /*1490*/  STS [R7+0x44], R8 ;  /* 0x0000440807007388 */ /* 0x0081e40000000800 */
.L_x_33:
[----:B------:R-:W-:Y:S05]  /*14a0*/  BSYNC.RECONVERGENT B0 ;  /* 0x0000000000007941 */ /* 0x000fea0003800200 */
.L_x_31:
[----:B------:R-:W-:Y:S01]  /*14b0*/  ISETP.LT.AND P1, PT, R10, UR4, !P2 ;  /* 0x000000040a007c0c */ /* 0x000fe2000d721270 */
[----:B------:R-:W-:Y:S01]  /*14c0*/  BSSY.RECONVERGENT B0, `(.L_x_34) ;  /* 0x000000f000007945 */ /* 0x000fe20003800200 */
[----:B------:R-:W-:Y:S02]  /*14d0*/  ISETP.LT.U32.AND P2, PT, R0, 0x8, PT ;  /* 0x000000080000780c */ /* 0x000fe40003f41070 */
[----:B------:R-:W-:-:S13]  /*14e0*/  ISETP.LT.U32.AND P1, PT, R2, 0x10, P1 ;  /* 0x000000100200780c */ /* 0x000fda0000f21070 */
[----:B------:R-:W-:Y:S05]  /*14f0*/  @P1 BRA P2, `(.L_x_35) ;  /* 0x00000000000c1947 */ /* 0x000fea0001000000 */
[----:B------:R-:W-:Y:S05]  /*1500*/  @!P0 BRA `(.L_x_36) ;  /* 0x0000000000288947 */ /* 0x000fea0003800000 */
[----:B------:R4:W-:Y:S01]  /*1510*/  STS [R7+0x48], RZ ;  /* 0x000048ff07007388 */ /* 0x0009e20000000800 */
[----:B------:R-:W-:Y:S05]  /*1520*/  BRA `(.L_x_36) ;  /* 0x0000000000207947 */ /* 0x000fea0003800000 */
.L_x_35:
[----:B------:R-:W4:Y:S01]  /*1530*/  LDCU.64 UR8, c[0x0][0x388] ;  /* 0x00007100ff0877ac */ /* 0x000f220008000a00 */
[----:B0-----:R-:W-:Y:S02]  /*1540*/  SHF.R.S32.HI R8, RZ, 0x1f, R14 ;  /* 0x0000001fff087819 */ /* 0x001fe4000001140e */
[----:B------:R-:W-:-:S04]  /*1550*/  IADD3 R9, P1, PT, R21, R14, RZ ;  /* 0x0000000e15097210 */ /* 0x000fc80007f3e0ff */
[----:B------:R-:W-:Y:S02]  /*1560*/  LEA.HI.X.SX32 R12, R21, R8, 0x1, P1 ;  /* 0x00000008150c7211 */ /* 0x000fe400008f0eff */
[----:B----4-:R-:W-:-:S04]  /*1570*/  LEA R8, P1, R9, UR8, 0x2 ;  /* 0x0000000809087c11 */ /* 0x010fc8000f8210ff */
[----:B------:R-:W-:-:S05]  /*1580*/  LEA.HI.X R9, R9, UR9, R12, 0x2, P1 ;  /* 0x0000000909097c11 */ /* 0x000fca00088f140c */
[----:B------:R-:W4:Y:S04]  /*1590*/  LDG.E R8, desc[UR6][R8.64+0x4] ;  /* 0x0000040608087981 */ /* 0x000f28000c1e1900 */
[----:B----4-:R0:W-:Y:S02]  /*15a0*/  STS [R7+0x48], R8 ;  /* 0x0000480807007388 */ /* 0x0101e40000000800 */
.L_x_36:
[----:B------:R-:W-:Y:S05]  /*15b0*/  BSYNC.RECONVERGENT B0 ;  /* 0x0000000000007941 */ /* 0x000fea0003800200 */
.L_x_34:
        /* <DEDUP_REMOVED lines=11> */
.L_x_38:
[----:B------:R-:W0:Y:S01]  /*1670*/  LDC.64 R8, c[0x0][0x388] ;  /* 0x0000e200ff087b82 */ /* 0x000e220000000a00 */
[----:B------:R-:W-:-:S04]  /*1680*/  IMAD.IADD R13, R21, 0x1, R14 ;  /* 0x00000001150d7824 */ /* 0x000fc800078e020e */
[----:B0-----:R-:W-:-:S06]  /*1690*/  IMAD.WIDE R8, R13, 0x4, R8 ;  /* 0x000000040d087825 */ /* 0x001fcc00078e0208 */
[----:B------:R-:W5:Y:S04]  /*16a0*/  LDG.E R8, desc[UR6][R8.64] ;  /* 0x0000000608087981 */ /* 0x000f68000c1e1900 */
[----:B-----5:R0:W-:Y:S02]  /*16b0*/  STS [R7+0x88], R8 ;  /* 0x0000880807007388 */ /* 0x0201e40000000800 */
.L_x_39:
[----:B------:R-:W-:Y:S05]  /*16c0*/  BSYNC.RECONVERGENT B0 ;  /* 0x0000000000007941 */ /* 0x000fea0003800200 */
.L_x_37:
        /* <DEDUP_REMOVED lines=8> */
.L_x_41:
[----:B------:R-:W5:Y:S01]  /*1750*/  LDCU.64 UR8, c[0x0][0x388] ;  /* 0x00007100ff0877ac */ /* 0x000f620008000a00 */
[----:B0-----:R-:W-:Y:S02]  /*1760*/  SHF.R.S32.HI R8, RZ, 0x1f, R14 ;  /* 0x0000001fff087819 */ /* 0x001fe4000001140e */
[----:B------:R-:W-:-:S04]  /*1770*/  IADD3 R9, P1, PT, R21, R14, RZ ;  /* 0x0000000e15097210 */ /* 0x000fc80007f3e0ff */
[----:B------:R-:W-:Y:S02]  /*1780*/  LEA.HI.X.SX32 R12, R21, R8, 0x1, P1 ;  /* 0x00000008150c7211 */ /* 0x000fe400008f0eff */
[----:B-----5:R-:W-:-:S04]  /*1790*/  LEA R8, P1, R9, UR8, 0x2 ;  /* 0x0000000809087c11 */ /* 0x020fc8000f8210ff */
[----:B------:R-:W-:-:S05]  /*17a0*/  LEA.HI.X R9, R9, UR9, R12, 0x2, P1 ;  /* 0x0000000909097c11 */ /* 0x000fca00088f140c */
[----:B------:R-:W5:Y:S04]  /*17b0*/  LDG.E R8, desc[UR6][R8.64+0x4] ;  /* 0x0000040608087981 */ /* 0x000f68000c1e1900 */
[----:B-----5:R0:W-:Y:S02]  /*17c0*/  STS [R7+0x8c], R8 ;  /* 0x00008c0807007388 */ /* 0x0201e40000000800 */
.L_x_42:
[----:B------:R-:W-:Y:S05]  /*17d0*/  BSYNC.RECONVERGENT B0 ;  /* 0x0000000000007941 */ /* 0x000fea0003800200 */
.L_x_40:
[----:B------:R-:W-:Y:S01]  /*17e0*/  VIADD R11, R11, 0x3 ;  /* 0x000000030b0b7836 */ /* 0x000fe20000000000 */
        /* <DEDUP_REMOVED lines=10> */
.L_x_44:
[----:B0-----:R-:W0:Y:S01]  /*1890*/  LDC.64 R8, c[0x0][0x388] ;  /* 0x0000e200ff087b82 */ /* 0x001e220000000a00 */
[----:B------:R-:W-:-:S04]  /*18a0*/  IMAD.IADD R11, R21, 0x1, R14 ;  /* 0x00000001150b7824 */ /* 0x000fc800078e020e */
[----:B0-----:R-:W-:-:S06]  /*18b0*/  IMAD.WIDE R8, R11, 0x4, R8 ;  /* 0x000000040b087825 */ /* 0x001fcc00078e0208 */
[----:B------:R-:W5:Y:S04]  /*18c0*/  LDG.E R8, desc[UR6][R8.64] ;  /* 0x0000000608087981 */ /* 0x000f68000c1e1900 */
[----:B-----5:R0:W-:Y:S02]  /*18d0*/  STS [R7+0xcc], R8 ;  /* 0x0000cc0807007388 */ /* 0x0201e40000000800 */
.L_x_45:
[----:B------:R-:W-:Y:S05]  /*18e0*/  BSYNC.RECONVERGENT B0 ;  /* 0x0000000000007941 */ /* 0x000fea0003800200 */
.L_x_43:
        /* <DEDUP_REMOVED lines=8> */
.L_x_47:
        /* <DEDUP_REMOVED lines=8> */
.L_x_48:
[----:B------:R-:W-:Y:S05]  /*19f0*/  BSYNC.RECONVERGENT B0 ;  /* 0x0000000000007941 */ /* 0x000fea0003800200 */
.L_x_46:
[----:B------:R-:W5:Y:S01]  /*1a00*/  S2R R9, SR_CgaCtaId ;  /* 0x0000000000097919 */ /* 0x000f620000008800 */
[----:B0-----:R-:W-:Y:S01]  /*1a10*/  MOV R8, 0x400 ;  /* 0x0000040000087802 */ /* 0x001fe20000000f00 */
[----:B------:R-:W-:Y:S01]  /*1a20*/  UMOV UR4, 0x88 ;  /* 0x0000008800047882 */ /* 0x000fe20000000000 */
[----:B------:R-:W-:Y:S03]  /*1a30*/  BAR.SYNC.DEFER_BLOCKING 0x0 ;  /* 0x0000000000007b1d */ /* 0x000fe60000010000 */
[----:B------:R-:W-:Y:S01]  /*1a40*/  VIADD R10, R8, 0x1040 ;  /* 0x00001040080a7836 */ /* 0x000fe20000000000 */
[----:B-----5:R-:W-:-:S04]  /*1a50*/  LEA R33, R9, R8, 0x18 ;  /* 0x0000000809217211 */ /* 0x020fc800078ec0ff */
[----:B------:R-:W-:Y:S02]  /*1a60*/  LEA R10, R9, R10, 0x18 ;  /* 0x0000000a090a7211 */ /* 0x000fe400078ec0ff */
[----:B------:R-:W-:Y:S01]  /*1a70*/  SHF.L.U32 R9, R0, 0x3, RZ ;  /* 0x0000000300097819 */ /* 0x000fe200000006ff */
[----:B------:R-:W-:-:S03]  /*1a80*/  IMAD R33, R2, 0x410, R33 ;  /* 0x0000041002217824 */ /* 0x000fc600078e0221 */
[----:B------:R-:W-:Y:S01]  /*1a90*/  IADD3 R32, PT, PT, R9, 0x88, R10 ;  /* 0x0000008809207810 */ /* 0x000fe20007ffe00a */
[----:B------:R-:W-:-:S07]  /*1aa0*/  VIADD R33, R33, 0x208 ;  /* 0x0000020821217836 */ /* 0x000fce0000000000 */
.L_x_49:
[----:B------:R-:W-:Y:S01]  /*1ab0*/  LDS.64 R14, [R32+-0x88] ;  /* 0xffff7800200e7984 */ /* 0x000fe20000000a00 */
[----:B------:R-:W-:-:S03]  /*1ac0*/  UIADD3 UR4, UPT, UPT, UR4, 0x110, URZ ;  /* 0x0000011004047890 */ /* 0x000fc6000fffe0ff */
[----:B------:R-:W0:Y:S01]  /*1ad0*/  LDS R34, [R33+-0x104] ;  /* 0xfffefc0021227984 */ /* 0x000e220000000800 */
[----:B------:R-:W-:-:S03]  /*1ae0*/  UISETP.NE.AND UP0, UPT, UR4, 0x1188, UPT ;  /* 0x000011880400788c */ /* 0x000fc6000bf05270 */
[----:B------:R-:W5:Y:S04]  /*1af0*/  LDS.64 R10, [R33+-0x208] ;  /* 0xfffdf800210a7984 */ /* 0x000f680000000a00 */
[----:B------:R-:W1:Y:S04]  /*1b00*/  LDS.64 R8, [R33] ;  /* 0x0000000021087984 */ /* 0x000e680000000a00 */
[----:B------:R-:W2:Y:S04]  /*1b10*/  LDS R22, [R33+0x104] ;  /* 0x0001040021167984 */ /* 0x000ea80000000800 */
[----:B------:R-:W-:Y:S01]  /*1b20*/  LDS.64 R12, [R33+-0x100] ;  /* 0xffff0000210c7984 */ /* 0x000fe20000000a00 */
[----:B0-----:R-:W-:Y:S01]  /*1b30*/  FFMA R29, R14, R34, R29 ;  /* 0x000000220e1d7223 */ /* 0x001fe2000000001d */
[----:B------:R-:W-:-:S02]  /*1b40*/  FFMA R34, R34, R15, R30 ;  /* 0x0000000f22227223 */ /* 0x000fc4000000001e */
[----:B------:R-:W0:Y:S01]  /*1b50*/  LDS R30, [R32+-0x40] ;  /* 0xffffc000201e7984 */ /* 0x000e220000000800 */
[----:B-----5:R-:W-:Y:S01]  /*1b60*/  FFMA R25, R14, R10, R25 ;  /* 0x0000000a0e197223 */ /* 0x020fe20000000019 */
[-C--:B------:R-:W-:Y:S02]  /*1b70*/  FFMA R26, R10, R15.reuse, R26 ;  /* 0x0000000f0a1a7223 */ /* 0x080fe4000000001a */
[----:B------:R-:W5:Y:S01]  /*1b80*/  LDS R10, [R32+-0x44] ;  /* 0xffffbc00200a7984 */ /* 0x000f620000000800 */
[----:B-1----:R-:W-:Y:S01]  /*1b90*/  FFMA R27, R14, R8, R27 ;  /* 0x000000080e1b7223 */ /* 0x002fe2000000001b */
[-C--:B------:R-:W-:Y:S01]  /*1ba0*/  FFMA R31, R8, R15.reuse, R31 ;  /* 0x0000000f081f7223 */ /* 0x080fe2000000001f */
[----:B--2---:R-:W-:Y:S01]  /*1bb0*/  FFMA R28, R14, R22, R28 ;  /* 0x000000160e1c7223 */ /* 0x004fe2000000001c */
[----:B------:R-:W-:Y:S02]  /*1bc0*/  FFMA R35, R22, R15, R20 ;  /* 0x0000000f16237223 */ /* 0x000fe40000000014 */
[----:B------:R-:W1:Y:S04]  /*1bd0*/  LDS.64 R14, [R33+0x108] ;  /* 0x00010800210e7984 */ /* 0x000e680000000a00 */
[----:B------:R-:W2:Y:S04]  /*1be0*/  LDS.64 R22, [R32] ;  /* 0x0000000020167984 */ /* 0x000ea80000000a00 */
[----:B------:R-:W-:Y:S01]  /*1bf0*/  LDS R20, [R32+0x48] ;  /* 0x0000480020147984 */ /* 0x000fe20000000800 */
[C---:B0-----:R-:W-:Y:S01]  /*1c00*/  FFMA R31, R30.reuse, R9, R31 ;  /* 0x000000091e1f7223 */ /* 0x041fe2000000001f */
[----:B------:R-:W-:Y:S01]  /*1c10*/  FFMA R26, R30, R11, R26 ;  /* 0x0000000b1e1a7223 */ /* 0x000fe2000000001a */
[C---:B-----5:R-:W-:Y:S01]  /*1c20*/  FFMA R27, R10.reuse, R9, R27 ;  /* 0x000000090a1b7223 */ /* 0x060fe2000000001b */
[CC--:B------:R-:W-:Y:S01]  /*1c30*/  FFMA R29, R10.reuse, R12.reuse, R29 ;  /* 0x0000000c0a1d7223 */ /* 0x0c0fe2000000001d */
[----:B------:R-:W-:Y:S01]  /*1c40*/  FFMA R25, R10, R11, R25 ;  /* 0x0000000b0a197223 */ /* 0x000fe20000000019 */
[----:B------:R-:W-:Y:S01]  /*1c50*/  FFMA R12, R30, R12, R34 ;  /* 0x0000000c1e0c7223 */ /* 0x000fe20000000022 */
[----:B------:R-:W0:Y:S01]  /*1c60*/  LDS.64 R8, [R33+-0x200] ;  /* 0xfffe000021087984 */ /* 0x000e220000000a00 */
[-C--:B-1----:R-:W-:Y:S01]  /*1c70*/  FFMA R37, R10, R14.reuse, R28 ;  /* 0x0000000e0a257223 */ /* 0x082fe2000000001c */
[----:B------:R-:W-:-:S02]  /*1c80*/  FFMA R34, R30, R14, R35 ;  /* 0x0000000e1e227223 */ /* 0x000fc40000000023 */
[----:B------:R-:W1:Y:S01]  /*1c90*/  LDS.64 R10, [R33+0x8] ;  /* 0x00000800210a7984 */ /* 0x000e620000000a00 */
[CC--:B--2---:R-:W-:Y:S01]  /*1ca0*/  FFMA R30, R23.reuse, R13.reuse, R12 ;  /* 0x0000000d171e7223 */ /* 0x0c4fe2000000000c */
[C---:B------:R-:W-:Y:S02]  /*1cb0*/  FFMA R29, R22.reuse, R13, R29 ;  /* 0x0000000d161d7223 */ /* 0x040fe4000000001d */
[----:B------:R2:W5:Y:S01]  /*1cc0*/  LDS R28, [R32+0x44] ;  /* 0x00004400201c7984 */ /* 0x0005620000000800 */
[-C--:B------:R-:W-:Y:S01]  /*1cd0*/  FFMA R13, R22, R15.reuse, R37 ;  /* 0x0000000f160d7223 */ /* 0x080fe20000000025 */
[----:B------:R-:W-:Y:S02]  /*1ce0*/  FFMA R15, R23, R15, R34 ;  /* 0x0000000f170f7223 */ /* 0x000fe40000000022 */
[----:B------:R-:W3:Y:S04]  /*1cf0*/  LDS R14, [R33+-0xf8] ;  /* 0xffff0800210e7984 */ /* 0x000ee80000000800 */
[----:B------:R4:W3:Y:S01]  /*1d00*/  LDS R12, [R33+0x110] ;  /* 0x00011000210c7984 */ /* 0x0008e20000000800 */
[----:B--2---:R-:W-:-:S02]  /*1d10*/  VIADD R32, R32, 0x110 ;  /* 0x0000011020207836 */ /* 0x004fc40000000000 */
[----:B----4-:R-:W-:Y:S02]  /*1d20*/  VIADD R33, R33, 0x10 ;  /* 0x0000001021217836 */ /* 0x010fe40000000000 */
[----:B0-----:R-:W-:Y:S01]  /*1d30*/  FFMA R25, R22, R8, R25 ;  /* 0x0000000816197223 */ /* 0x001fe20000000019 */
[----:B------:R-:W-:-:S04]  /*1d40*/  FFMA R35, R8, R23, R26 ;  /* 0x0000001708237223 */ /* 0x000fc8000000001a */
[----:B------:R-:W-:Y:S01]  /*1d50*/  FFMA R26, R20, R9, R35 ;  /* 0x00000009141a7223 */ /* 0x000fe20000000023 */
[----:B-1----:R-:W-:Y:S01]  /*1d60*/  FFMA R22, R22, R10, R27 ;  /* 0x0000000a16167223 */ /* 0x002fe2000000001b */
[----:B------:R-:W-:Y:S01]  /*1d70*/  FFMA R31, R10, R23, R31 ;  /* 0x000000170a1f7223 */ /* 0x000fe2000000001f */
[C---:B-----5:R-:W-:Y:S02]  /*1d80*/  FFMA R25, R28.reuse, R9, R25 ;  /* 0x000000091c197223 */ /* 0x060fe40000000019 */
[-C--:B------:R-:W-:Y:S01]  /*1d90*/  FFMA R27, R28, R11.reuse, R22 ;  /* 0x0000000b1c1b7223 */ /* 0x080fe20000000016 */
[----:B------:R-:W-:Y:S01]  /*1da0*/  FFMA R31, R20, R11, R31 ;  /* 0x0000000b141f7223 */ /* 0x000fe2000000001f */
[-C--:B---3--:R-:W-:Y:S01]  /*1db0*/  FFMA R29, R28, R14.reuse, R29 ;  /* 0x0000000e1c1d7223 */ /* 0x088fe2000000001d */
[----:B------:R-:W-:Y:S01]  /*1dc0*/  FFMA R30, R20, R14, R30 ;  /* 0x0000000e141e7223 */ /* 0x000fe2000000001e */
[-C--:B------:R-:W-:Y:S01]  /*1dd0*/  FFMA R28, R28, R12.reuse, R13 ;  /* 0x0000000c1c1c7223 */ /* 0x080fe2000000000d */
[----:B------:R-:W-:Y:S01]  /*1de0*/  FFMA R20, R20, R12, R15 ;  /* 0x0000000c14147223 */ /* 0x000fe2000000000f */
[----:B------:R-:W-:Y:S06]  /*1df0*/  BRA.U UP0, `(.L_x_49) ;  /* 0xfffffffd002c7547 */ /* 0x000fec000b83ffff */
[----:B------:R-:W-:Y:S01]  /*1e00*/  VIADD R5, R5, 0x1 ;  /* 0x0000000105057836 */ /* 0x000fe20000000000 */
[----:B------:R-:W-:Y:S04]  /*1e10*/  BAR.SYNC.DEFER_BLOCKING 0x0 ;  /* 0x0000000000007b1d */ /* 0x000fe80000010000 */
[----:B------:R-:W-:-:S13]  /*1e20*/  ISETP.NE.AND P1, PT, R5, R19, PT ;  /* 0x000000130500720c */ /* 0x000fda0003f25270 */
[----:B------:R-:W-:Y:S05]  /*1e30*/  @P1 BRA `(.L_x_50) ;  /* 0xffffffe400081947 */ /* 0x000fea000383ffff */
.L_x_0:
[----:B------:R-:W0:Y:S01]  /*1e40*/  LDCU UR4, c[0x0][0x3a0] ;  /* 0x00007400ff0477ac */ /* 0x000e220008000800 */
[C---:B------:R-:W-:Y:S02]  /*1e50*/  VIADD R0, R21.reuse, 0x1 ;  /* 0x0000000115007836 */ /* 0x040fe40000000000 */
[C---:B------:R-:W-:Y:S01]  /*1e60*/  VIADD R4, R24.reuse, 0x1 ;  /* 0x0000000118047836 */ /* 0x040fe20000000000 */
[----:B------:R-:W1:Y:S01]  /*1e70*/  LDCU UR5, c[0x0][0x398] ;  /* 0x00007300ff0577ac */ /* 0x000e620008000800 */
[----:B------:R-:W-:Y:S01]  /*1e80*/  VIADD R10, R24, 0x2 ;  /* 0x00000002180a7836 */ /* 0x000fe20000000000 */
[----:B0-----:R-:W-:Y:S02]  /*1e90*/  ISETP.GE.AND P1, PT, R21, UR4, PT ;  /* 0x0000000415007c0c */ /* 0x001fe4000bf26270 */
[----:B------:R-:W-:Y:S01]  /*1ea0*/  ISETP.GE.AND P0, PT, R0, UR4, PT ;  /* 0x0000000400007c0c */ /* 0x000fe2000bf06270 */
[C---:B------:R-:W-:Y:S01]  /*1eb0*/  IMAD R0, R24.reuse, UR4, RZ ;  /* 0x0000000418007c24 */ /* 0x040fe2000f8e02ff */
[----:B-1----:R-:W-:-:S02]  /*1ec0*/  ISETP.GE.OR P5, PT, R24, UR5, P1 ;  /* 0x0000000518007c0c */ /* 0x002fc40008fa6670 */
[C---:B------:R-:W-:Y:S01]  /*1ed0*/  ISETP.GE.OR P2, PT, R24.reuse, UR5, P0 ;  /* 0x0000000518007c0c */ /* 0x040fe20008746670 */
[----:B------:R-:W-:Y:S01]  /*1ee0*/  VIADD R24, R24, 0x3 ;  /* 0x0000000318187836 */ /* 0x000fe20000000000 */
[C---:B------:R-:W-:Y:S02]  /*1ef0*/  ISETP.GE.OR P3, PT, R4.reuse, UR5, P1 ;  /* 0x0000000504007c0c */ /* 0x040fe40008f66670 */
[----:B------:R-:W-:-:S07]  /*1f00*/  ISETP.GE.OR P4, PT, R4, UR5, P0 ;  /* 0x0000000504007c0c */ /* 0x000fce0008786670 */
[----:B------:R-:W0:Y:S01]  /*1f10*/  @!P5 LDC.64 R2, c[0x0][0x390] ;  /* 0x0000e400ff02db82 */ /* 0x000e220000000a00 */
[--C-:B------:R-:W-:Y:S01]  /*1f20*/  @!P5 IMAD.IADD R5, R21, 0x1, R0.reuse ;  /* 0x000000011505d824 */ /* 0x100fe200078e0200 */
[----:B------:R-:W-:-:S06]  /*1f30*/  @!P2 SHF.R.S32.HI R4, RZ, 0x1f, R0 ;  /* 0x0000001fff04a819 */ /* 0x000fcc0000011400 */
[----:B------:R-:W1:Y:S08]  /*1f40*/  @!P2 LDC.64 R8, c[0x0][0x390] ;  /* 0x0000e400ff08ab82 */ /* 0x000e700000000a00 */
[----:B------:R-:W2:Y:S01]  /*1f50*/  @!P3 LDC.64 R6, c[0x0][0x390] ;  /* 0x0000e400ff06bb82 */ /* 0x000ea20000000a00 */
[----:B0-----:R-:W-:Y:S01]  /*1f60*/  @!P5 IMAD.WIDE R2, R5, 0x4, R2 ;  /* 0x000000040502d825 */ /* 0x001fe200078e0202 */
[----:B------:R-:W-:-:S03]  /*1f70*/  @!P2 IADD3 R5, P6, PT, R21, R0, RZ ;  /* 0x000000001505a210 */ /* 0x000fc60007fde0ff */
[----:B------:R-:W-:Y:S01]  /*1f80*/  VIADD R0, R0, UR4 ;  /* 0x0000000400007c36 */ /* 0x000fe20008000000 */
[C---:B------:R-:W-:Y:S01]  /*1f90*/  @!P2 LEA.HI.X.SX32 R4, R21.reuse, R4, 0x1, P6 ;  /* 0x000000041504a211 */ /* 0x040fe200030f0eff */
[----:B------:R-:W-:Y:S01]  /*1fa0*/  @!P5 STG.E desc[UR6][R2.64], R25 ;  /* 0x000000190200d986 */ /* 0x000fe2000c101906 */
[C---:B------:R-:W-:Y:S01]  /*1fb0*/  ISETP.GE.OR P5, PT, R10.reuse, UR5, P0 ;  /* 0x000000050a007c0c */ /* 0x040fe200087a6670 */
[--C-:B------:R-:W-:Y:S01]  /*1fc0*/  @!P3 IMAD.IADD R15, R21, 0x1, R0.reuse ;  /* 0x00000001150fb824 */ /* 0x100fe200078e0200 */
[C---:B-1----:R-:W-:Y:S02]  /*1fd0*/  @!P2 LEA R8, P6, R5.reuse, R8, 0x2 ;  /* 0x000000080508a211 */ /* 0x042fe400078c10ff */
[----:B------:R-:W-:Y:S02]  /*1fe0*/  @!P4 SHF.R.S32.HI R14, RZ, 0x1f, R0 ;  /* 0x0000001fff0ec819 */ /* 0x000fe40000011400 */
[----:B------:R-:W-:Y:S02]  /*1ff0*/  @!P2 LEA.HI.X R9, R5, R9, R4, 0x2, P6 ;  /* 0x000000090509a211 */ /* 0x000fe400030f1404 */
[----:B------:R-:W-:Y:S01]  /*2000*/  ISETP.GE.OR P6, PT, R10, UR5, P1 ;  /* 0x000000050a007c0c */ /* 0x000fe20008fc6670 */
[----:B--2---:R-:W-:Y:S01]  /*2010*/  @!P3 IMAD.WIDE R6, R15, 0x4, R6 ;  /* 0x000000040f06b825 */ /* 0x004fe200078e0206 */
[----:B------:R-:W-:Y:S01]  /*2020*/  ISETP.GE.OR P1, PT, R24, UR5, P1 ;  /* 0x0000000518007c0c */ /* 0x000fe20008f26670 */
[----:B------:R-:W0:Y:S01]  /*2030*/  @!P4 LDC.64 R10, c[0x0][0x390] ;  /* 0x0000e400ff0acb82 */ /* 0x000e220000000a00 */
[----:B------:R1:W-:Y:S01]  /*2040*/  @!P2 STG.E desc[UR6][R8.64+0x4], R26 ;  /* 0x0000041a0800a986 */ /* 0x0003e2000c101906 */
[C---:B------:R-:W-:Y:S01]  /*2050*/  @!P4 IADD3 R15, P2, PT, R21.reuse, R0, RZ ;  /* 0x00000000150fc210 */ /* 0x040fe20007f5e0ff */
[----:B------:R-:W-:Y:S01]  /*2060*/  VIADD R0, R0, UR4 ;  /* 0x0000000400007c36 */ /* 0x000fe20008000000 */
[----:B------:R-:W-:Y:S01]  /*2070*/  ISETP.GE.OR P0, PT, R24, UR5, P0 ;  /* 0x0000000518007c0c */ /* 0x000fe20008706670 */
[----:B------:R2:W-:Y:S01]  /*2080*/  @!P3 STG.E desc[UR6][R6.64], R29 ;  /* 0x0000001d0600b986 */ /* 0x0005e2000c101906 */
[----:B------:R-:W-:Y:S01]  /*2090*/  @!P4 LEA.HI.X.SX32 R18, R21, R14, 0x1, P2 ;  /* 0x0000000e1512c211 */ /* 0x000fe200010f0eff */
[----:B------:R-:W-:Y:S01]  /*20a0*/  VIADD R14, R0, UR4 ;  /* 0x00000004000e7c36 */ /* 0x000fe20008000000 */
[----:B------:R-:W3:Y:S01]  /*20b0*/  @!P5 LDC.64 R4, c[0x0][0x390] ;  /* 0x0000e400ff04db82 */ /* 0x000ee20000000a00 */
[----:B------:R-:W-:-:S02]  /*20c0*/  @!P5 SHF.R.S32.HI R16, RZ, 0x1f, R0 ;  /* 0x0000001fff10d819 */ /* 0x000fc40000011400 */
[C---:B------:R-:W-:Y:S01]  /*20d0*/  @!P5 IADD3 R17, P3, PT, R21.reuse, R0, RZ ;  /* 0x000000001511d210 */ /* 0x040fe20007f7e0ff */
[----:B-1----:R-:W-:-:S03]  /*20e0*/  @!P6 IMAD.IADD R9, R21, 0x1, R0 ;  /* 0x000000011509e824 */ /* 0x002fc600078e0200 */
[----:B------:R-:W-:Y:S01]  /*20f0*/  @!P5 LEA.HI.X.SX32 R16, R21, R16, 0x1, P3 ;  /* 0x000000101510d211 */ /* 0x000fe200018f0eff */
[----:B------:R-:W1:Y:S08]  /*2100*/  @!P6 LDC.64 R12, c[0x0][0x390] ;  /* 0x0000e400ff0ceb82 */ /* 0x000e700000000a00 */
[----:B------:R-:W4:Y:S01]  /*2110*/  @!P1 LDC.64 R2, c[0x0][0x390] ;  /* 0x0000e400ff029b82 */ /* 0x000f220000000a00 */
[----:B0-----:R-:W-:-:S04]  /*2120*/  @!P4 LEA R10, P2, R15, R10, 0x2 ;  /* 0x0000000a0f0ac211 */ /* 0x001fc800078410ff */
[----:B------:R-:W-:Y:S01]  /*2130*/  @!P4 LEA.HI.X R11, R15, R11, R18, 0x2, P2 ;  /* 0x0000000b0f0bc211 */ /* 0x000fe200010f1412 */
[----:B------:R-:W-:Y:S01]  /*2140*/  @!P1 IMAD.IADD R15, R21, 0x1, R14 ;  /* 0x00000001150f9824 */ /* 0x000fe200078e020e */
[----:B---3--:R-:W-:-:S03]  /*2150*/  @!P5 LEA R4, P2, R17, R4, 0x2 ;  /* 0x000000041104d211 */ /* 0x008fc600078410ff */
[----:B------:R2:W-:Y:S01]  /*2160*/  @!P4 STG.E desc[UR6][R10.64+0x4], R30 ;  /* 0x0000041e0a00c986 */ /* 0x0005e2000c101906 */
[----:B------:R-:W-:Y:S01]  /*2170*/  @!P5 LEA.HI.X R5, R17, R5, R16, 0x2, P2 ;  /* 0x000000051105d211 */ /* 0x000fe200010f1410 */
[----:B-1----:R-:W-:-:S05]  /*2180*/  @!P6 IMAD.WIDE R12, R9, 0x4, R12 ;  /* 0x00000004090ce825 */ /* 0x002fca00078e020c */
[----:B------:R2:W-:Y:S01]  /*2190*/  @!P6 STG.E desc[UR6][R12.64], R27 ;  /* 0x0000001b0c00e986 */ /* 0x0005e2000c101906 */
[----:B----4-:R-:W-:-:S03]  /*21a0*/  @!P1 IMAD.WIDE R2, R15, 0x4, R2 ;  /* 0x000000040f029825 */ /* 0x010fc600078e0202 */
[----:B------:R2:W-:Y:S04]  /*21b0*/  @!P5 STG.E desc[UR6][R4.64+0x4], R31 ;  /* 0x0000041f0400d986 */ /* 0x0005e8000c101906 */
[----:B------:R2:W-:Y:S01]  /*21c0*/  @!P1 STG.E desc[UR6][R2.64], R28 ;  /* 0x0000001c02009986 */ /* 0x0005e2000c101906 */
[----:B------:R-:W-:Y:S05]  /*21d0*/  @P0 EXIT ;  /* 0x000000000000094d */ /* 0x000fea0003800000 */
[----:B------:R-:W2:Y:S01]  /*21e0*/  LDCU.64 UR4, c[0x0][0x390] ;  /* 0x00007200ff0477ac */ /* 0x000ea20008000a00 */
[----:B------:R-:W-:Y:S02]  /*21f0*/  SHF.R.S32.HI R0, RZ, 0x1f, R14 ;  /* 0x0000001fff007819 */ /* 0x000fe4000001140e */
[----:B------:R-:W-:-:S04]  /*2200*/  IADD3 R14, P0, PT, R21, R14, RZ ;  /* 0x0000000e150e7210 */ /* 0x000fc80007f1e0ff */
[----:B------:R-:W-:Y:S02]  /*2210*/  LEA.HI.X.SX32 R21, R21, R0, 0x1, P0 ;  /* 0x0000000015157211 */ /* 0x000fe400000f0eff */
[----:B--2---:R-:W-:-:S04]  /*2220*/  LEA R2, P0, R14, UR4, 0x2 ;  /* 0x000000040e027c11 */ /* 0x004fc8000f8010ff */
[----:B------:R-:W-:-:S05]  /*2230*/  LEA.HI.X R3, R14, UR5, R21, 0x2, P0 ;  /* 0x000000050e037c11 */ /* 0x000fca00080f1415 */
[----:B------:R-:W-:Y:S01]  /*2240*/  STG.E desc[UR6][R2.64+0x4], R20 ;  /* 0x0000041402007986 */ /* 0x000fe2000c101906 */
[----:B------:R-:W-:Y:S05]  /*2250*/  EXIT ;  /* 0x000000000000794d */ /* 0x000fea0003800000 */
.L_x_51:
[----:B------:R-:W-:-:S00]  /*2260*/  BRA `(.L_x_51) ;  /* 0xfffffffc00fc7947 */ /* 0x000fc0000383ffff */
[----:B------:R-:W-:-:S00]  /*2270*/  NOP ;  /* 0x0000000000007918 */ /* 0x000fc00000000000 */
        /* <DEDUP_REMOVED lines=8> */
.L_x_118:


//--------------------- .text._Z26matmul_kernel_threadreducePKfS0_Pfiii --------------------------
	.section	.text._Z26matmul_kernel_threadreducePKfS0_Pfiii,"ax",@progbits
	.align	128
        .global         _Z26matmul_kernel_threadreducePKfS0_Pfiii
        .type           _Z26matmul_kernel_threadreducePKfS0_Pfiii,@function
        .size           _Z26matmul_kernel_threadreducePKfS0_Pfiii,(.L_x_119 - _Z26matmul_kernel_threadreducePKfS0_Pfiii)
        .other          _Z26matmul_kernel_threadreducePKfS0_Pfiii,@"STO_CUDA_ENTRY STV_DEFAULT"
_Z26matmul_kernel_threadreducePKfS0_Pfiii:
.text._Z26matmul_kernel_threadreducePKfS0_Pfiii:
[----:B------:R-:W-:Y:S08]  /*0000*/  LDC R1, c[0x0][0x37c] ;  /* 0x0000df00ff017b82 */ /* 0x000ff00000000800 */
[----:B------:R-:W0:Y:S01]  /*0010*/  LDC R7, c[0x0][0x39c] ;  /* 0x0000e700ff077b82 */ /* 0x000e220000000800 */
[----:B------:R-:W1:Y:S01]  /*0020*/  S2R R0, SR_TID.Y ;  /* 0x0000000000007919 */ /* 0x000e620000002200 */
[----:B------:R-:W2:Y:S01]  /*0030*/  LDCU.64 UR8, c[0x0][0x358] ;  /* 0x00006b00ff0877ac */ /* 0x000ea20008000a00 */
[----:B------:R-:W-:-:S02]  /*0040*/  HFMA2 R9, -RZ, RZ, 0, 0 ;  /* 0x00000000ff097431 */ /* 0x000fc400000001ff */
[----:B------:R-:W-:Y:S01]  /*0050*/  IMAD.MOV.U32 R11, RZ, RZ, RZ ;  /* 0x000000ffff0b7224 */ /* 0x000fe200078e00ff */
[----:B------:R-:W3:Y:S01]  /*0060*/  S2R R2, SR_TID.X ;  /* 0x0000000000027919 */ /* 0x000ee20000002100 */
[----:B------:R-:W-:Y:S01]  /*0070*/  HFMA2 R13, -RZ, RZ, 0, 0 ;  /* 0x00000000ff0d7431 */ /* 0x000fe200000001ff */
[----:B------:R-:W-:Y:S01]  /*0080*/  MOV R33, RZ ;  /* 0x000000ff00217202 */ /* 0x000fe20000000f00 */
[----:B------:R-:W-:Y:S01]  /*0090*/  HFMA2 R35, -RZ, RZ, 0, 0 ;  /* 0x00000000ff237431 */ /* 0x000fe200000001ff */
[----:B------:R-:W4:Y:S01]  /*00a0*/  S2R R3, SR_CTAID.Y ;  /* 0x0000000000037919 */ /* 0x000f220000002600 */
[----:B------:R-:W-:Y:S01]  /*00b0*/  IMAD.MOV.U32 R37, RZ, RZ, RZ ;  /* 0x000000ffff257224 */ /* 0x000fe200078e00ff */
[----:B------:R-:W-:Y:S01]  /*00c0*/  MOV R25, RZ ;  /* 0x000000ff00197202 */ /* 0x000fe20000000f00 */
[----:B------:R-:W5:Y:S01]  /*00d0*/  S2R R5, SR_CTAID.X ;  /* 0x0000000000057919 */ /* 0x000f620000002500 */
[----:B------:R-:W-:Y:S02]  /*00e0*/  MOV R39, RZ ;  /* 0x000000ff00277202 */ /* 0x000fe40000000f00 */
[----:B0-----:R-:W-:-:S02]  /*00f0*/  ISETP.GE.AND P0, PT, R7, 0x1, PT ;  /* 0x000000010700780c */ /* 0x001fc40003f06270 */
[----:B-1----:R-:W-:Y:S02]  /*0100*/  SHF.L.U32 R32, R0, 0x2, RZ ;  /* 0x0000000200207819 */ /* 0x002fe400000006ff */
[----:B---3--:R-:W-:Y:S02]  /*0110*/  SHF.L.U32 R30, R2, 0x1, RZ ;  /* 0x00000001021e7819 */ /* 0x008fe400000006ff */
[----:B----4-:R-:W-:Y:S02]  /*0120*/  LEA R32, R3, R32, 0x4 ;  /* 0x0000002003207211 */ /* 0x010fe400078e20ff */
[----:B-----5:R-:W-:-:S05]  /*0130*/  LEA R30, R5, R30, 0x4 ;  /* 0x0000001e051e7211 */ /* 0x020fca00078e20ff */
[----:B--2---:R-:W-:Y:S05]  /*0140*/  @!P0 BRA `(.L_x_52) ;  /* 0x0000001800d88947 */ /* 0x004fea0003800000 */
[----:B------:R-:W0:Y:S01]  /*0150*/  S2UR UR6, SR_CgaCtaId ;  /* 0x00000000000679c3 */ /* 0x000e220000008800 */
[----:B------:R-:W-:Y:S01]  /*0160*/  UMOV UR4, 0x400 ;  /* 0x0000040000047882 */ /* 0x000fe20000000000 */
[-CC-:B------:R-:W-:Y:S01]  /*0170*/  IMAD R29, R32, R7.reuse, R7.reuse ;  /* 0x00000007201d7224 */ /* 0x180fe200078e0207 */
[----:B------:R-:W-:Y:S01]  /*0180*/  UIADD3 UR5, UPT, UPT, UR4, 0x400, URZ ;  /* 0x0000040004057890 */ /* 0x000fe2000fffe0ff */
[----:B------:R-:W-:Y:S01]  /*0190*/  VIADD R4, R7, 0xf ;  /* 0x0000000f07047836 */ /* 0x000fe20000000000 */
[----:B------:R-:W-:Y:S01]  /*01a0*/  ISETP.GE.U32.AND P0, PT, R2, 0x8, PT ;  /* 0x000000080200780c */ /* 0x000fe20003f06070 */
[----:B------:R-:W1:Y:S01]  /*01b0*/  LDCU UR7, c[0x0][0x3a0] ;  /* 0x00007400ff0777ac */ /* 0x000e620008000800 */
[----:B------:R-:W-:Y:S02]  /*01c0*/  IADD3 R28, PT, PT, R29, R7, RZ ;  /* 0x000000071d1c7210 */ /* 0x000fe40007ffe0ff */
[----:B------:R-:W-:Y:S01]  /*01d0*/  MOV R3, RZ ;  /* 0x000000ff00037202 */ /* 0x000fe20000000f00 */
[----:B------:R-:W2:Y:S01]  /*01e0*/  LDCU.64 UR14, c[0x0][0x388] ;  /* 0x00007100ff0e77ac */ /* 0x000ea20008000a00 */
[----:B------:R-:W-:Y:S01]  /*01f0*/  MOV R11, RZ ;  /* 0x000000ff000b7202 */ /* 0x000fe20000000f00 */
[----:B------:R-:W-:Y:S01]  /*0200*/  IMAD.IADD R7, R28, 0x1, R7 ;  /* 0x000000011c077824 */ /* 0x000fe200078e0207 */
[----:B------:R-:W-:Y:S01]  /*0210*/  ISETP.LT.U32.AND P0, PT, R0, 0x4, !P0 ;  /* 0x000000040000780c */ /* 0x000fe20004701070 */
[----:B------:R-:W3:Y:S01]  /*0220*/  LDCU.64 UR12, c[0x0][0x380] ;  /* 0x00007000ff0c77ac */ /* 0x000ee20008000a00 */
[----:B------:R-:W-:Y:S01]  /*0230*/  SHF.R.U32.HI R4, RZ, 0x4, R4 ;  /* 0x00000004ff047819 */ /* 0x000fe20000011604 */
[----:B------:R-:W4:Y:S01]  /*0240*/  LDCU.64 UR10, c[0x0][0x398] ;  /* 0x00007300ff0a77ac */ /* 0x000f220008000a00 */
[----:B0-----:R-:W-:-:S02]  /*0250*/  ULEA UR5, UR6, UR5, 0x18 ;  /* 0x0000000506057291 */ /* 0x001fc4000f8ec0ff */
[----:B------:R-:W-:-:S04]  /*0260*/  ULEA UR4, UR6, UR4, 0x18 ;  /* 0x0000000406047291 */ /* 0x000fc8000f8ec0ff */
[C---:B------:R-:W-:Y:S02]  /*0270*/  LEA R15, R0.reuse, UR5, 0x8 ;  /* 0x00000005000f7c11 */ /* 0x040fe4000f8e40ff */
[----:B------:R-:W-:Y:S02]  /*0280*/  LEA R31, R0, UR4, 0x8 ;  /* 0x00000004001f7c11 */ /* 0x000fe4000f8e40ff */
[C---:B------:R-:W-:Y:S02]  /*0290*/  LEA R5, R2.reuse, UR5, 0x3 ;  /* 0x0000000502057c11 */ /* 0x040fe4000f8e18ff */
[----:B-1234-:R-:W-:-:S07]  /*02a0*/  LEA R6, R2, R15, 0x3 ;  /* 0x0000000f02067211 */ /* 0x01efce00078e18ff */
.L_x_100:
[----:B------:R-:W-:-:S04]  /*02b0*/  SHF.L.U32 R8, R2, 0x1, RZ ;  /* 0x0000000102087819 */ /* 0x000fc800000006ff */
[----:B------:R-:W-:-:S04]  /*02c0*/  LEA R8, R3, R8, 0x4 ;  /* 0x0000000803087211 */ /* 0x000fc800078e20ff */
[----:B------:R-:W-:-:S04]  /*02d0*/  ISETP.GE.AND P1, PT, R8, UR11, PT ;  /* 0x0000000b08007c0c */ /* 0x000fc8000bf26270 */
[----:B------:R-:W-:-:S04]  /*02e0*/  ISETP.GE.OR P1, PT, R32, UR10, P1 ;  /* 0x0000000a20007c0c */ /* 0x000fc80008f26670 */
[----:B------:R-:W-:-:S04]  /*02f0*/  ISETP.GT.U32.OR P1, PT, R0, 0x3, P1 ;  /* 0x000000030000780c */ /* 0x000fc80000f24470 */
[----:B------:R-:W-:-:S13]  /*0300*/  ISETP.GT.U32.OR P2, PT, R2, 0x7, P1 ;  /* 0x000000070200780c */ /* 0x000fda0000f44470 */
[----:B------:R-:W0:Y:S01]  /*0310*/  @!P2 LDC.64 R14, c[0x0][0x380] ;  /* 0x0000e000ff0eab82 */ /* 0x000e220000000a00 */
[----:B------:R-:W-:-:S04]  /*0320*/  @!P2 IMAD R17, R32, UR11, R8 ;  /* 0x0000000b2011ac24 */ /* 0x000fc8000f8e0208 */
[----:B0-----:R-:W-:-:S06]  /*0330*/  @!P2 IMAD.WIDE.U32 R14, R17, 0x4, R14 ;  /* 0x00000004110ea825 */ /* 0x001fcc00078e000e */
[----:B--2---:R-:W2:Y:S01]  /*0340*/  @!P2 LDG.E R15, desc[UR8][R14.64] ;  /* 0x000000080e0fa981 */ /* 0x004ea2000c1e1900 */
[----:B------:R-:W-:Y:S01]  /*0350*/  IADD3 R10, PT, PT, R8, 0x1, RZ ;  /* 0x00000001080a7810 */ /* 0x000fe20007ffe0ff */
[----:B------:R-:W-:Y:S01]  /*0360*/  BSSY.RECONVERGENT B0, `(.L_x_53) ;  /* 0x0000009000007945 */ /* 0x000fe20003800200 */
[----:B------:R-:W-:Y:S02]  /*0370*/  ISETP.LT.U32.AND P4, PT, R2, 0x8, PT ;  /* 0x000000080200780c */ /* 0x000fe40003f81070 */
[----:B------:R-:W-:Y:S01]  /*0380*/  ISETP.GE.AND P1, PT, R10, UR11, PT ;  /* 0x0000000b0a007c0c */ /* 0x000fe2000bf26270 */
[----:B------:R-:W-:-:S03]  /*0390*/  IMAD R10, R2, 0x8, R31 ;  /* 0x00000008020a7824 */ /* 0x000fc600078e021f */
[----:B------:R-:W-:-:S04]  /*03a0*/  ISETP.LT.AND P3, PT, R32, UR10, !P1 ;  /* 0x0000000a20007c0c */ /* 0x000fc8000cf61270 */
[----:B------:R-:W-:Y:S01]  /*03b0*/  ISETP.LT.U32.AND P3, PT, R0, 0x4, P3 ;  /* 0x000000040000780c */ /* 0x000fe20001f61070 */
[----:B--2---:R0:W-:Y:S01]  /*03c0*/  @!P2 STS [R10], R15 ;  /* 0x0000000f0a00a388 */ /* 0x0041e20000000800 */
[----:B----4-:R-:W-:Y:S11]  /*03d0*/  @!P2 BRA `(.L_x_54) ;  /* 0x000000000004a947 */ /* 0x010ff60003800000 */
[----:B------:R1:W-:Y:S02]  /*03e0*/  @P0 STS [R10], RZ ;  /* 0x000000ff0a000388 */ /* 0x0003e40000000800 */
.L_x_54:
[----:B------:R-:W-:Y:S05]  /*03f0*/  BSYNC.RECONVERGENT B0 ;  /* 0x0000000000007941 */ /* 0x000fea0003800200 */
.L_x_53:
[----:B------:R-:W-:Y:S04]  /*0400*/  BSSY.RECONVERGENT B0, `(.L_x_55) ;  /* 0x000000a000007945 */ /* 0x000fe80003800200 */
[----:B------:R-:W-:Y:S05]  /*0410*/  @P3 BRA P4, `(.L_x_56) ;  /* 0x00000000000c3947 */ /* 0x000fea0002000000 */
[----:B------:R-:W-:Y:S05]  /*0420*/  @!P0 BRA `(.L_x_57) ;  /* 0x00000000001c8947 */ /* 0x000fea0003800000 */
[----:B------:R2:W-:Y:S01]  /*0430*/  STS [R10+0x4], RZ ;  /* 0x000004ff0a007388 */ /* 0x0005e20000000800 */
[----:B------:R-:W-:Y:S05]  /*0440*/  BRA `(.L_x_57) ;  /* 0x0000000000147947 */ /* 0x000fea0003800000 */
.L_x_56:
[----:B0-----:R-:W0:Y:S01]  /*0450*/  LDC.64 R14, c[0x0][0x380] ;  /* 0x0000e000ff0e7b82 */ /* 0x001e220000000a00 */
[----:B------:R-:W-:-:S04]  /*0460*/  IMAD R17, R32, UR11, R8 ;  /* 0x0000000b20117c24 */ /* 0x000fc8000f8e0208 */
[----:B0-----:R-:W-:-:S06]  /*0470*/  IMAD.WIDE.U32 R14, R17, 0x4, R14 ;  /* 0x00000004110e7825 */ /* 0x001fcc00078e000e */
[----:B------:R-:W2:Y:S04]  /*0480*/  LDG.E R15, desc[UR8][R14.64+0x4] ;  /* 0x000004080e0f7981 */ /* 0x000ea8000c1e1900 */
[----:B--2---:R0:W-:Y:S02]  /*0490*/  STS [R10+0x4], R15 ;  /* 0x0000040f0a007388 */ /* 0x0041e40000000800 */
.L_x_57:
[----:B------:R-:W-:Y:S05]  /*04a0*/  BSYNC.RECONVERGENT B0 ;  /* 0x0000000000007941 */ /* 0x000fea0003800200 */
.L_x_55:
[----:B------:R-:W-:Y:S01]  /*04b0*/  ISETP.GE.AND P2, PT, R8, UR11, PT ;  /* 0x0000000b08007c0c */ /* 0x000fe2000bf46270 */
[----:B------:R-:W-:Y:S01]  /*04c0*/  BSSY.RECONVERGENT B0, `(.L_x_58) ;  /* 0x000000e000007945 */ /* 0x000fe20003800200 */
[----:B------:R-:W-:Y:S02]  /*04d0*/  IADD3 R12, PT, PT, R32, 0x1, RZ ;  /* 0x00000001200c7810 */ /* 0x000fe40007ffe0ff */
[----:B------:R-:W-:Y:S02]  /*04e0*/  ISETP.LT.U32.AND P4, PT, R2, 0x8, PT ;  /* 0x000000080200780c */ /* 0x000fe40003f81070 */
[----:B------:R-:W-:-:S04]  /*04f0*/  ISETP.LT.AND P3, PT, R12, UR10, !P2 ;  /* 0x0000000a0c007c0c */ /* 0x000fc8000d761270 */
[----:B------:R-:W-:-:S13]  /*0500*/  ISETP.LT.U32.AND P3, PT, R0, 0x4, P3 ;  /* 0x000000040000780c */ /* 0x000fda0001f61070 */
[----:B------:R-:W-:Y:S05]  /*0510*/  @P3 BRA P4, `(.L_x_59) ;  /* 0x00000000000c3947 */ /* 0x000fea0002000000 */
[----:B------:R-:W-:Y:S05]  /*0520*/  @!P0 BRA `(.L_x_60) ;  /* 0x00000000001c8947 */ /* 0x000fea0003800000 */
[----:B------:R3:W-:Y:S01]  /*0530*/  STS [R10+0x40], RZ ;  /* 0x000040ff0a007388 */ /* 0x0007e20000000800 */
[----:B------:R-:W-:Y:S05]  /*0540*/  BRA `(.L_x_60) ;  /* 0x0000000000147947 */ /* 0x000fea0003800000 */
.L_x_59:
[----:B0-----:R-:W0:Y:S01]  /*0550*/  LDC.64 R14, c[0x0][0x380] ;  /* 0x0000e000ff0e7b82 */ /* 0x001e220000000a00 */
[----:B------:R-:W-:-:S05]  /*0560*/  IADD3 R17, PT, PT, R29, R8, RZ ;  /* 0x000000081d117210 */ /* 0x000fca0007ffe0ff */
[----:B0-----:R-:W-:-:S06]  /*0570*/  IMAD.WIDE.U32 R14, R17, 0x4, R14 ;  /* 0x00000004110e7825 */ /* 0x001fcc00078e000e */
[----:B------:R-:W3:Y:S04]  /*0580*/  LDG.E R15, desc[UR8][R14.64] ;  /* 0x000000080e0f7981 */ /* 0x000ee8000c1e1900 */
[----:B---3--:R4:W-:Y:S02]  /*0590*/  STS [R10+0x40], R15 ;  /* 0x0000400f0a007388 */ /* 0x0089e40000000800 */
.L_x_60:
[----:B------:R-:W-:Y:S05]  /*05a0*/  BSYNC.RECONVERGENT B0 ;  /* 0x0000000000007941 */ /* 0x000fea0003800200 */
.L_x_58:
        /* <DEDUP_REMOVED lines=8> */
.L_x_62:
[----:B------:R-:W-:-:S04]  /*0630*/  IADD3 R12, P3, PT, R29, R8, RZ ;  /* 0x000000081d0c7210 */ /* 0x000fc80007f7e0ff */
[----:B0---4-:R-:W-:Y:S02]  /*0640*/  IADD3.X R15, PT, PT, RZ, RZ, RZ, P3, !PT ;  /* 0x000000ffff0f7210 */ /* 0x011fe40001ffe4ff */
[----:B------:R-:W-:-:S04]  /*0650*/  LEA R14, P3, R12, UR12, 0x2 ;  /* 0x0000000c0c0e7c11 */ /* 0x000fc8000f8610ff */
[----:B------:R-:W-:-:S06]  /*0660*/  LEA.HI.X R15, R12, UR13, R15, 0x2, P3 ;  /* 0x0000000d0c0f7c11 */ /* 0x000fcc00098f140f */
[----:B------:R-:W4:Y:S04]  /*0670*/  LDG.E R15, desc[UR8][R14.64+0x4] ;  /* 0x000004080e0f7981 */ /* 0x000f28000c1e1900 */
[----:B----4-:R0:W-:Y:S02]  /*0680*/  STS [R10+0x44], R15 ;  /* 0x0000440f0a007388 */ /* 0x0101e40000000800 */
.L_x_63:
[----:B------:R-:W-:Y:S05]  /*0690*/  BSYNC.RECONVERGENT B0 ;  /* 0x0000000000007941 */ /* 0x000fea0003800200 */
.L_x_61:
[----:B------:R-:W-:Y:S01]  /*06a0*/  IADD3 R12, PT, PT, R32, 0x2, RZ ;  /* 0x00000002200c7810 */ /* 0x000fe20007ffe0ff */
[----:B------:R-:W-:Y:S01]  /*06b0*/  BSSY.RECONVERGENT B0, `(.L_x_64) ;  /* 0x000000d000007945 */ /* 0x000fe20003800200 */
[----:B------:R-:W-:Y:S02]  /*06c0*/  ISETP.LT.U32.AND P4, PT, R2, 0x8, PT ;  /* 0x000000080200780c */ /* 0x000fe40003f81070 */
[----:B------:R-:W-:-:S04]  /*06d0*/  ISETP.LT.AND P3, PT, R12, UR10, !P2 ;  /* 0x0000000a0c007c0c */ /* 0x000fc8000d761270 */
[----:B------:R-:W-:-:S13]  /*06e0*/  ISETP.LT.U32.AND P3, PT, R0, 0x4, P3 ;  /* 0x000000040000780c */ /* 0x000fda0001f61070 */
[----:B------:R-:W-:Y:S05]  /*06f0*/  @P3 BRA P4, `(.L_x_65) ;  /* 0x00000000000c3947 */ /* 0x000fea0002000000 */
[----:B------:R-:W-:Y:S05]  /*0700*/  @!P0 BRA `(.L_x_66) ;  /* 0x00000000001c8947 */ /* 0x000fea0003800000 */
[----:B------:R0:W-:Y:S01]  /*0710*/  STS [R10+0x80], RZ ;  /* 0x000080ff0a007388 */ /* 0x0001e20000000800 */
[----:B------:R-:W-:Y:S05]  /*0720*/  BRA `(.L_x_66) ;  /* 0x0000000000147947 */ /* 0x000fea0003800000 */
.L_x_65:
[----:B0---4-:R-:W0:Y:S01]  /*0730*/  LDC.64 R14, c[0x0][0x380] ;  /* 0x0000e000ff0e7b82 */ /* 0x011e220000000a00 */
[----:B------:R-:W-:-:S04]  /*0740*/  IMAD.IADD R17, R28, 0x1, R8 ;  /* 0x000000011c117824 */ /* 0x000fc800078e0208 */
[----:B0-----:R-:W-:-:S06]  /*0750*/  IMAD.WIDE.U32 R14, R17, 0x4, R14 ;  /* 0x00000004110e7825 */ /* 0x001fcc00078e000e */
[----:B------:R-:W4:Y:S04]  /*0760*/  LDG.E R15, desc[UR8][R14.64] ;  /* 0x000000080e0f7981 */ /* 0x000f28000c1e1900 */
[----:B----4-:R0:W-:Y:S02]  /*0770*/  STS [R10+0x80], R15 ;  /* 0x0000800f0a007388 */ /* 0x0101e40000000800 */
.L_x_66:
[----:B------:R-:W-:Y:S05]  /*0780*/  BSYNC.RECONVERGENT B0 ;  /* 0x0000000000007941 */ /* 0x000fea0003800200 */
.L_x_64:
        /* <DEDUP_REMOVED lines=8> */
.L_x_68:
[----:B------:R-:W-:-:S04]  /*0810*/  IADD3 R12, P3, PT, R28, R8, RZ ;  /* 0x000000081c0c7210 */ /* 0x000fc80007f7e0ff */
[----:B0---4-:R-:W-:Y:S02]  /*0820*/  IADD3.X R15, PT, PT, RZ, RZ, RZ, P3, !PT ;  /* 0x000000ffff0f7210 */ /* 0x011fe40001ffe4ff */
[----:B------:R-:W-:-:S04]  /*0830*/  LEA R14, P3, R12, UR12, 0x2 ;  /* 0x0000000c0c0e7c11 */ /* 0x000fc8000f8610ff */
[----:B------:R-:W-:-:S06]  /*0840*/  LEA.HI.X R15, R12, UR13, R15, 0x2, P3 ;  /* 0x0000000d0c0f7c11 */ /* 0x000fcc00098f140f */
[----:B------:R-:W4:Y:S04]  /*0850*/  LDG.E R15, desc[UR8][R14.64+0x4] ;  /* 0x000004080e0f7981 */ /* 0x000f28000c1e1900 */
[----:B----4-:R0:W-:Y:S02]  /*0860*/  STS [R10+0x84], R15 ;  /* 0x0000840f0a007388 */ /* 0x0101e40000000800 */
.L_x_69:
[----:B------:R-:W-:Y:S05]  /*0870*/  BSYNC.RECONVERGENT B0 ;  /* 0x0000000000007941 */ /* 0x000fea0003800200 */
.L_x_67:
        /* <DEDUP_REMOVED lines=9> */
.L_x_71:
[----:B0---4-:R-:W0:Y:S01]  /*0910*/  LDC.64 R14, c[0x0][0x380] ;  /* 0x0000e000ff0e7b82 */ /* 0x011e220000000a00 */
[----:B------:R-:W-:-:S05]  /*0920*/  IADD3 R17, PT, PT, R7, R8, RZ ;  /* 0x0000000807117210 */ /* 0x000fca0007ffe0ff */
[----:B0-----:R-:W-:-:S06]  /*0930*/  IMAD.WIDE.U32 R14, R17, 0x4, R14 ;  /* 0x00000004110e7825 */ /* 0x001fcc00078e000e */
[----:B------:R-:W4:Y:S04]  /*0940*/  LDG.E R15, desc[UR8][R14.64] ;  /* 0x000000080e0f7981 */ /* 0x000f28000c1e1900 */
[----:B----4-:R0:W-:Y:S02]  /*0950*/  STS [R10+0xc0], R15 ;  /* 0x0000c00f0a007388 */ /* 0x0101e40000000800 */
.L_x_72:
[----:B------:R-:W-:Y:S05]  /*0960*/  BSYNC.RECONVERGENT B0 ;  /* 0x0000000000007941 */ /* 0x000fea0003800200 */
.L_x_70:
        /* <DEDUP_REMOVED lines=8> */
.L_x_74:
[----:B------:R-:W-:-:S04]  /*09f0*/  IADD3 R8, P1, PT, R7, R8, RZ ;  /* 0x0000000807087210 */ /* 0x000fc80007f3e0ff */
[----:B0---4-:R-:W-:Y:S02]  /*0a00*/  IADD3.X R15, PT, PT, RZ, RZ, RZ, P1, !PT ;  /* 0x000000ffff0f7210 */ /* 0x011fe40000ffe4ff */
[----:B------:R-:W-:-:S04]  /*0a10*/  LEA R14, P1, R8, UR12, 0x2 ;  /* 0x0000000c080e7c11 */ /* 0x000fc8000f8210ff */
[----:B------:R-:W-:-:S06]  /*0a20*/  LEA.HI.X R15, R8, UR13, R15, 0x2, P1 ;  /* 0x0000000d080f7c11 */ /* 0x000fcc00088f140f */
[----:B------:R-:W4:Y:S04]  /*0a30*/  LDG.E R15, desc[UR8][R14.64+0x4] ;  /* 0x000004080e0f7981 */ /* 0x000f28000c1e1900 */
[----:B----4-:R0:W-:Y:S02]  /*0a40*/  STS [R10+0xc4], R15 ;  /* 0x0000c40f0a007388 */ /* 0x0101e40000000800 */
.L_x_75:
[----:B------:R-:W-:Y:S05]  /*0a50*/  BSYNC.RECONVERGENT B0 ;  /* 0x0000000000007941 */ /* 0x000fea0003800200 */
.L_x_73:
[----:B------:R-:W-:Y:S01]  /*0a60*/  IMAD.SHL.U32 R8, R0, 0x4, RZ ;  /* 0x0000000400087824 */ /* 0x000fe200078e00ff */
[----:B------:R-:W-:Y:S01]  /*0a70*/  ISETP.GE.AND P1, PT, R30, UR7, PT ;  /* 0x000000071e007c0c */ /* 0x000fe2000bf26270 */
[----:B------:R-:W-:Y:S03]  /*0a80*/  BSSY.RECONVERGENT B0, `(.L_x_76) ;  /* 0x000000e000007945 */ /* 0x000fe60003800200 */
[----:B------:R-:W-:-:S04]  /*0a90*/  LEA R8, R3, R8, 0x4 ;  /* 0x0000000803087211 */ /* 0x000fc800078e20ff */
[C---:B------:R-:W-:Y:S01]  /*0aa0*/  ISETP.GE.OR P1, PT, R8.reuse, UR11, P1 ;  /* 0x0000000b08007c0c */ /* 0x040fe20008f26670 */
[----:B------:R-:W-:-:S03]  /*0ab0*/  IMAD R19, R8, UR7, RZ ;  /* 0x0000000708137c24 */ /* 0x000fc6000f8e02ff */
[----:B------:R-:W-:-:S04]  /*0ac0*/  ISETP.GT.U32.OR P1, PT, R0, 0x3, P1 ;  /* 0x000000030000780c */ /* 0x000fc80000f24470 */
[----:B------:R-:W-:-:S13]  /*0ad0*/  ISETP.GT.U32.OR P1, PT, R2, 0x7, P1 ;  /* 0x000000070200780c */ /* 0x000fda0000f24470 */
[----:B------:R-:W-:Y:S05]  /*0ae0*/  @P1 BRA `(.L_x_77) ;  /* 0x0000000000181947 */ /* 0x000fea0003800000 */
[----:B0---4-:R-:W0:Y:S01]  /*0af0*/  LDC.64 R14, c[0x0][0x388] ;  /* 0x0000e200ff0e7b82 */ /* 0x011e220000000a00 */
[----:B------:R-:W-:-:S05]  /*0b00*/  IADD3 R17, PT, PT, R30, R19, RZ ;  /* 0x000000131e117210 */ /* 0x000fca0007ffe0ff */
[----:B0-----:R-:W-:-:S06]  /*0b10*/  IMAD.WIDE R14, R17, 0x4, R14 ;  /* 0x00000004110e7825 */ /* 0x001fcc00078e020e */
[----:B------:R-:W4:Y:S04]  /*0b20*/  LDG.E R15, desc[UR8][R14.64] ;  /* 0x000000080e0f7981 */ /* 0x000f28000c1e1900 */
[----:B----4-:R0:W-:Y:S01]  /*0b30*/  STS [R6], R15 ;  /* 0x0000000f06007388 */ /* 0x0101e20000000800 */
[----:B------:R-:W-:Y:S05]  /*0b40*/  BRA `(.L_x_78) ;  /* 0x0000000000047947 */ /* 0x000fea0003800000 */
.L_x_77:
[----:B------:R0:W-:Y:S02]  /*0b50*/  @P0 STS [R6], RZ ;  /* 0x000000ff06000388 */ /* 0x0001e40000000800 */
.L_x_78:
[----:B------:R-:W-:Y:S05]  /*0b60*/  BSYNC.RECONVERGENT B0 ;  /* 0x0000000000007941 */ /* 0x000fea0003800200 */
.L_x_76:
[----:B01234-:R-:W-:Y:S01]  /*0b70*/  IADD3 R10, PT, PT, R30, 0x1, RZ ;  /* 0x000000011e0a7810 */ /* 0x01ffe20007ffe0ff */
[----:B------:R-:W-:Y:S01]  /*0b80*/  BSSY.RECONVERGENT B0, `(.L_x_79) ;  /* 0x000000f000007945 */ /* 0x000fe20003800200 */
[----:B------:R-:W-:Y:S02]  /*0b90*/  ISETP.LT.U32.AND P3, PT, R2, 0x8, PT ;  /* 0x000000080200780c */ /* 0x000fe40003f61070 */
[----:B------:R-:W-:-:S04]  /*0ba0*/  ISETP.GE.AND P1, PT, R10, UR7, PT ;  /* 0x000000070a007c0c */ /* 0x000fc8000bf26270 */
[----:B------:R-:W-:-:S04]  /*0bb0*/  ISETP.LT.AND P2, PT, R8, UR11, !P1 ;  /* 0x0000000b08007c0c */ /* 0x000fc8000cf41270 */
[----:B------:R-:W-:-:S13]  /*0bc0*/  ISETP.LT.U32.AND P2, PT, R0, 0x4, P2 ;  /* 0x000000040000780c */ /* 0x000fda0001741070 */
[----:B------:R-:W-:Y:S05]  /*0bd0*/  @P2 BRA P3, `(.L_x_80) ;  /* 0x00000000000c2947 */ /* 0x000fea0001800000 */
[----:B------:R-:W-:Y:S05]  /*0be0*/  @!P0 BRA `(.L_x_81) ;  /* 0x0000000000208947 */ /* 0x000fea0003800000 */
[----:B------:R1:W-:Y:S01]  /*0bf0*/  STS [R6+0x4], RZ ;  /* 0x000004ff06007388 */ /* 0x0003e20000000800 */
[----:B------:R-:W-:Y:S05]  /*0c00*/  BRA `(.L_x_81) ;  /* 0x0000000000187947 */ /* 0x000fea0003800000 */
.L_x_80:
[----:B------:R-:W-:-:S04]  /*0c10*/  IADD3 R10, P2, PT, R30, R19, RZ ;  /* 0x000000131e0a7210 */ /* 0x000fc80007f5e0ff */
[----:B------:R-:W-:Y:S02]  /*0c20*/  LEA.HI.X.SX32 R15, R19, RZ, 0x1, P2 ;  /* 0x000000ff130f7211 */ /* 0x000fe400010f0eff */
[----:B------:R-:W-:-:S04]  /*0c30*/  LEA R14, P2, R10, UR14, 0x2 ;  /* 0x0000000e0a0e7c11 */ /* 0x000fc8000f8410ff */
[----:B------:R-:W-:-:S06]  /*0c40*/  LEA.HI.X R15, R10, UR15, R15, 0x2, P2 ;  /* 0x0000000f0a0f7c11 */ /* 0x000fcc00090f140f */
[----:B------:R-:W2:Y:S04]  /*0c50*/  LDG.E R15, desc[UR8][R14.64+0x4] ;  /* 0x000004080e0f7981 */ /* 0x000ea8000c1e1900 */
[----:B--2---:R0:W-:Y:S02]  /*0c60*/  STS [R6+0x4], R15 ;  /* 0x0000040f06007388 */ /* 0x0041e40000000800 */
.L_x_81:
[----:B------:R-:W-:Y:S05]  /*0c70*/  BSYNC.RECONVERGENT B0 ;  /* 0x0000000000007941 */ /* 0x000fea0003800200 */
.L_x_79:
[----:B------:R-:W-:Y:S01]  /*0c80*/  ISETP.GE.AND P2, PT, R30, UR7, PT ;  /* 0x000000071e007c0c */ /* 0x000fe2000bf46270 */
[----:B------:R-:W-:Y:S01]  /*0c90*/  BSSY.RECONVERGENT B0, `(.L_x_82) ;  /* 0x000000f000007945 */ /* 0x000fe20003800200 */
[----:B------:R-:W-:Y:S01]  /*0ca0*/  IADD3 R10, PT, PT, R8, 0x1, RZ ;  /* 0x00000001080a7810 */ /* 0x000fe20007ffe0ff */
[----:B------:R-:W-:Y:S01]  /*0cb0*/  VIADD R19, R19, UR7 ;  /* 0x0000000713137c36 */ /* 0x000fe20008000000 */
[----:B------:R-:W-:Y:S02]  /*0cc0*/  ISETP.LT.U32.AND P4, PT, R2, 0x8, PT ;  /* 0x000000080200780c */ /* 0x000fe40003f81070 */
[----:B------:R-:W-:-:S04]  /*0cd0*/  ISETP.LT.AND P3, PT, R10, UR11, !P2 ;  /* 0x0000000b0a007c0c */ /* 0x000fc8000d761270 */
[----:B------:R-:W-:-:S13]  /*0ce0*/  ISETP.LT.U32.AND P3, PT, R0, 0x4, P3 ;  /* 0x000000040000780c */ /* 0x000fda0001f61070 */
[----:B------:R-:W-:Y:S05]  /*0cf0*/  @P3 BRA P4, `(.L_x_83) ;  /* 0x00000000000c3947 */ /* 0x000fea0002000000 */
[----:B------:R-:W-:Y:S05]  /*0d00*/  @!P0 BRA `(.L_x_84) ;  /* 0x00000000001c8947 */ /* 0x000fea0003800000 */
[----:B------:R2:W-:Y:S01]  /*0d10*/  STS [R6+0x40], RZ ;  /* 0x000040ff06007388 */ /* 0x0005e20000000800 */
[----:B------:R-:W-:Y:S05]  /*0d20*/  BRA `(.L_x_84) ;  /* 0x0000000000147947 */ /* 0x000fea0003800000 */
.L_x_83:
[----:B0-----:R-:W0:Y:S01]  /*0d30*/  LDC.64 R14, c[0x0][0x388] ;  /* 0x0000e200ff0e7b82 */ /* 0x001e220000000a00 */
[----:B------:R-:W-:-:S05]  /*0d40*/  IADD3 R17, PT, PT, R30, R19, RZ ;  /* 0x000000131e117210 */ /* 0x000fca0007ffe0ff */
[----:B0-----:R-:W-:-:S06]  /*0d50*/  IMAD.WIDE R14, R17, 0x4, R14 ;  /* 0x00000004110e7825 */ /* 0x001fcc00078e020e */
[----:B------:R-:W2:Y:S04]  /*0d60*/  LDG.E R15, desc[UR8][R14.64] ;  /* 0x000000080e0f7981 */ /* 0x000ea8000c1e1900 */
[----:B--2---:R3:W-:Y:S02]  /*0d70*/  STS [R6+0x40], R15 ;  /* 0x0000400f06007388 */ /* 0x0047e40000000800 */
.L_x_84:
[----:B------:R-:W-:Y:S05]  /*0d80*/  BSYNC.RECONVERGENT B0 ;  /* 0x0000000000007941 */ /* 0x000fea0003800200 */
.L_x_82:
        /* <DEDUP_REMOVED lines=8> */
.L_x_86:
[----:B------:R-:W-:-:S04]  /*0e10*/  IADD3 R10, P3, PT, R30, R19, RZ ;  /* 0x000000131e0a7210 */ /* 0x000fc80007f7e0ff */
[----:B0--3--:R-:W-:Y:S02]  /*0e20*/  LEA.HI.X.SX32 R15, R19, RZ, 0x1, P3 ;  /* 0x000000ff130f7211 */ /* 0x009fe400018f0eff */
[----:B------:R-:W-:-:S04]  /*0e30*/  LEA R14, P3, R10, UR14, 0x2 ;  /* 0x0000000e0a0e7c11 */ /* 0x000fc8000f8610ff */
[----:B------:R-:W-:-:S06]  /*0e40*/  LEA.HI.X R15, R10, UR15, R15, 0x2, P3 ;  /* 0x0000000f0a0f7c11 */ /* 0x000fcc00098f140f */
[----:B------:R-:W3:Y:S04]  /*0e50*/  LDG.E R15, desc[UR8][R14.64+0x4] ;  /* 0x000004080e0f7981 */ /* 0x000ee8000c1e1900 */
[----:B---3--:R0:W-:Y:S02]  /*0e60*/  STS [R6+0x44], R15 ;  /* 0x0000440f06007388 */ /* 0x0081e40000000800 */
.L_x_87:
[----:B------:R-:W-:Y:S05]  /*0e70*/  BSYNC.RECONVERGENT B0 ;  /* 0x0000000000007941 */ /* 0x000fea0003800200 */
.L_x_85:
[----:B------:R-:W-:Y:S01]  /*0e80*/  IADD3 R10, PT, PT, R8, 0x2, RZ ;  /* 0x00000002080a7810 */ /* 0x000fe20007ffe0ff */
[----:B------:R-:W-:Y:S01]  /*0e90*/  BSSY.RECONVERGENT B0, `(.L_x_88) ;  /* 0x000000e000007945 */ /* 0x000fe20003800200 */
[----:B------:R-:W-:Y:S02]  /*0ea0*/  ISETP.LT.U32.AND P4, PT, R2, 0x8, PT ;  /* 0x000000080200780c */ /* 0x000fe40003f81070 */
[----:B------:R-:W-:Y:S02]  /*0eb0*/  ISETP.LT.AND P3, PT, R10, UR11, !P2 ;  /* 0x0000000b0a007c0c */ /* 0x000fe4000d761270 */
[----:B------:R-:W-:Y:S02]  /*0ec0*/  IADD3 R19, PT, PT, R19, UR7, RZ ;  /* 0x0000000713137c10 */ /* 0x000fe4000fffe0ff */
[----:B------:R-:W-:-:S13]  /*0ed0*/  ISETP.LT.U32.AND P3, PT, R0, 0x4, P3 ;  /* 0x000000040000780c */ /* 0x000fda0001f61070 */
[----:B------:R-:W-:Y:S05]  /*0ee0*/  @P3 BRA P4, `(.L_x_89) ;  /* 0x00000000000c3947 */ /* 0x000fea0002000000 */
[----:B------:R-:W-:Y:S05]  /*0ef0*/  @!P0 BRA `(.L_x_90) ;  /* 0x00000000001c8947 */ /* 0x000fea0003800000 */
[----:B------:R0:W-:Y:S01]  /*0f00*/  STS [R6+0x80], RZ ;  /* 0x000080ff06007388 */ /* 0x0001e20000000800 */
[----:B------:R-:W-:Y:S05]  /*0f10*/  BRA `(.L_x_90) ;  /* 0x0000000000147947 */ /* 0x000fea0003800000 */
.L_x_89:
[----:B0--3--:R-:W0:Y:S01]  /*0f20*/  LDC.64 R14, c[0x0][0x388] ;  /* 0x0000e200ff0e7b82 */ /* 0x009e220000000a00 */
[----:B------:R-:W-:-:S05]  /*0f30*/  IADD3 R17, PT, PT, R30, R19, RZ ;  /* 0x000000131e117210 */ /* 0x000fca0007ffe0ff */
[----:B0-----:R-:W-:-:S06]  /*0f40*/  IMAD.WIDE R14, R17, 0x4, R14 ;  /* 0x00000004110e7825 */ /* 0x001fcc00078e020e */
[----:B------:R-:W3:Y:S04]  /*0f50*/  LDG.E R15, desc[UR8][R14.64] ;  /* 0x000000080e0f7981 */ /* 0x000ee8000c1e1900 */
[----:B---3--:R0:W-:Y:S02]  /*0f60*/  STS [R6+0x80], R15 ;  /* 0x0000800f06007388 */ /* 0x0081e40000000800 */
.L_x_90:
[----:B------:R-:W-:Y:S05]  /*0f70*/  BSYNC.RECONVERGENT B0 ;  /* 0x0000000000007941 */ /* 0x000fea0003800200 */
.L_x_88:
        /* <DEDUP_REMOVED lines=8> */
.L_x_92:
[----:B------:R-:W-:-:S04]  /*1000*/  IADD3 R10, P3, PT, R30, R19, RZ ;  /* 0x000000131e0a7210 */ /* 0x000fc80007f7e0ff */
[----:B0--3--:R-:W-:Y:S02]  /*1010*/  LEA.HI.X.SX32 R15, R19, RZ, 0x1, P3 ;  /* 0x000000ff130f7211 */ /* 0x009fe400018f0eff */
[----:B------:R-:W-:-:S04]  /*1020*/  LEA R14, P3, R10, UR14, 0x2 ;  /* 0x0000000e0a0e7c11 */ /* 0x000fc8000f8610ff */
[----:B------:R-:W-:-:S06]  /*1030*/  LEA.HI.X R15, R10, UR15, R15, 0x2, P3 ;  /* 0x0000000f0a0f7c11 */ /* 0x000fcc00098f140f */
[----:B------:R-:W3:Y:S04]  /*1040*/  LDG.E R15, desc[UR8][R14.64+0x4] ;  /* 0x000004080e0f7981 */ /* 0x000ee8000c1e1900 */
[----:B---3--:R0:W-:Y:S02]  /*1050*/  STS [R6+0x84], R15 ;  /* 0x0000840f06007388 */ /* 0x0081e40000000800 */
.L_x_93:
[----:B------:R-:W-:Y:S05]  /*1060*/  BSYNC.RECONVERGENT B0 ;  /* 0x0000000000007941 */ /* 0x000fea0003800200 */
.L_x_91:
[----:B------:R-:W-:Y:S01]  /*1070*/  VIADD R8, R8, 0x3 ;  /* 0x0000000308087836 */ /* 0x000fe20000000000 */
[----:B------:R-:W-:Y:S01]  /*1080*/  ISETP.LT.U32.AND P3, PT, R2, 0x8, PT ;  /* 0x000000080200780c */ /* 0x000fe20003f61070 */
[----:B------:R-:W-:Y:S01]  /*1090*/  BSSY.RECONVERGENT B0, `(.L_x_94) ;  /* 0x000000d000007945 */ /* 0x000fe20003800200 */
[----:B------:R-:W-:Y:S02]  /*10a0*/  IADD3 R19, PT, PT, R19, UR7, RZ ;  /* 0x0000000713137c10 */ /* 0x000fe4000fffe0ff */
[----:B------:R-:W-:-:S04]  /*10b0*/  ISETP.LT.AND P2, PT, R8, UR11, !P2 ;  /* 0x0000000b08007c0c */ /* 0x000fc8000d741270 */
[----:B------:R-:W-:-:S13]  /*10c0*/  ISETP.LT.U32.AND P2, PT, R0, 0x4, P2 ;  /* 0x000000040000780c */ /* 0x000fda0001741070 */
[----:B------:R-:W-:Y:S05]  /*10d0*/  @P2 BRA P3, `(.L_x_95) ;  /* 0x00000000000c2947 */ /* 0x000fea0001800000 */
[----:B------:R-:W-:Y:S05]  /*10e0*/  @!P0 BRA `(.L_x_96) ;  /* 0x00000000001c8947 */ /* 0x000fea0003800000 */
[----:B------:R0:W-:Y:S01]  /*10f0*/  STS [R6+0xc0], RZ ;  /* 0x0000c0ff06007388 */ /* 0x0001e20000000800 */
[----:B------:R-:W-:Y:S05]  /*1100*/  BRA `(.L_x_96) ;  /* 0x0000000000147947 */ /* 0x000fea0003800000 */
.L_x_95:
[----:B0--3--:R-:W0:Y:S01]  /*1110*/  LDC.64 R14, c[0x0][0x388] ;  /* 0x0000e200ff0e7b82 */ /* 0x009e220000000a00 */
[----:B------:R-:W-:-:S05]  /*1120*/  IADD3 R17, PT, PT, R30, R19, RZ ;  /* 0x000000131e117210 */ /* 0x000fca0007ffe0ff */
[----:B0-----:R-:W-:-:S06]  /*1130*/  IMAD.WIDE R14, R17, 0x4, R14 ;  /* 0x00000004110e7825 */ /* 0x001fcc00078e020e */
[----:B------:R-:W3:Y:S04]  /*1140*/  LDG.E R15, desc[UR8][R14.64] ;  /* 0x000000080e0f7981 */ /* 0x000ee8000c1e1900 */
[----:B---3--:R0:W-:Y:S02]  /*1150*/  STS [R6+0xc0], R15 ;  /* 0x0000c00f06007388 */ /* 0x0081e40000000800 */
.L_x_96:
[----:B------:R-:W-:Y:S05]  /*1160*/  BSYNC.RECONVERGENT B0 ;  /* 0x0000000000007941 */ /* 0x000fea0003800200 */
.L_x_94:
        /* <DEDUP_REMOVED lines=8> */
.L_x_98:
[----:B------:R-:W-:-:S04]  /*11f0*/  IADD3 R8, P1, PT, R30, R19, RZ ;  /* 0x000000131e087210 */ /* 0x000fc80007f3e0ff */
[----:B0--3--:R-:W-:Y:S02]  /*1200*/  LEA.HI.X.SX32 R15, R19, RZ, 0x1, P1 ;  /* 0x000000ff130f7211 */ /* 0x009fe400008f0eff */
[----:B------:R-:W-:-:S04]  /*1210*/  LEA R14, P1, R8, UR14, 0x2 ;  /* 0x0000000e080e7c11 */ /* 0x000fc8000f8210ff */
[----:B------:R-:W-:-:S06]  /*1220*/  LEA.HI.X R15, R8, UR15, R15, 0x2, P1 ;  /* 0x0000000f080f7c11 */ /* 0x000fcc00088f140f */
[----:B------:R-:W3:Y:S04]  /*1230*/  LDG.E R15, desc[UR8][R14.64+0x4] ;  /* 0x000004080e0f7981 */ /* 0x000ee8000c1e1900 */
[----:B---3--:R0:W-:Y:S02]  /*1240*/  STS [R6+0xc4], R15 ;  /* 0x0000c40f06007388 */ /* 0x0081e40000000800 */
.L_x_99:
[----:B------:R-:W-:Y:S05]  /*1250*/  BSYNC.RECONVERGENT B0 ;  /* 0x0000000000007941 */ /* 0x000fea0003800200 */
.L_x_97:
[----:B------:R-:W-:Y:S01]  /*1260*/  BAR.SYNC.DEFER_BLOCKING 0x0 ;  /* 0x0000000000007b1d */ /* 0x000fe20000010000 */
[----:B------:R-:W-:-:S04]  /*1270*/  IADD3 R3, PT, PT, R3, 0x1, RZ ;  /* 0x0000000103037810 */ /* 0x000fc80007ffe0ff */
[----:B------:R-:W-:Y:S01]  /*1280*/  ISETP.NE.AND P1, PT, R3, R4, PT ;  /* 0x000000040300720c */ /* 0x000fe20003f25270 */
[----:B------:R-:W-:Y:S04]  /*1290*/  LDS.64 R26, [R5] ;  /* 0x00000000051a7984 */ /* 0x000fe80000000a00 */
[----:B------:R-:W5:Y:S04]  /*12a0*/  LDS.128 R16, [R31] ;  /* 0x000000001f107984 */ /* 0x000f680000000c00 */
[----:B------:R-:W1:Y:S01]  /*12b0*/  LDS.128 R20, [R31+0x40] ;  /* 0x000040001f147984 */ /* 0x000e620000000c00 */
[----:B-----5:R-:W-:Y:S01]  /*12c0*/  FFMA R41, R26, R16, R25 ;  /* 0x000000101a297223 */ /* 0x020fe20000000019 */
[----:B------:R-:W-:-:S02]  /*12d0*/  FFMA R16, R16, R27, R37 ;  /* 0x0000001b10107223 */ /* 0x000fc40000000025 */
[----:B------:R-:W5:Y:S01]  /*12e0*/  LDS.64 R24, [R5+0x40] ;  /* 0x0000400005187984 */ /* 0x000f620000000a00 */
[----:B-1----:R-:W-:Y:S01]  /*12f0*/  FFMA R37, R26, R20, R13 ;  /* 0x000000141a257223 */ /* 0x002fe2000000000d */
[----:B------:R-:W-:Y:S02]  /*1300*/  FFMA R34, R20, R27, R33 ;  /* 0x0000001b14227223 */ /* 0x000fe40000000021 */
[----:B0--3--:R-:W0:Y:S01]  /*1310*/  LDS.128 R12, [R31+0x80] ;  /* 0x000080001f0c7984 */ /* 0x009e220000000c00 */
[CC--:B-----5:R-:W-:Y:S01]  /*1320*/  FFMA R33, R24.reuse, R17.reuse, R41 ;  /* 0x0000001118217223 */ /* 0x0e0fe20000000029 */
[C---:B------:R-:W-:Y:S01]  /*1330*/  FFMA R20, R25.reuse, R17, R16 ;  /* 0x0000001119147223 */ /* 0x040fe20000000010 */
[----:B------:R-:W-:Y:S01]  /*1340*/  FFMA R37, R24, R21, R37 ;  /* 0x0000001518257223 */ /* 0x000fe20000000025 */
[----:B------:R-:W1:Y:S01]  /*1350*/  LDS.64 R16, [R5+0x80] ;  /* 0x0000800005107984 */ /* 0x000e620000000a00 */
[----:B0-----:R-:W-:Y:S01]  /*1360*/  FFMA R8, R26, R12, R9 ;  /* 0x0000000c1a087223 */ /* 0x001fe20000000009 */
[----:B------:R-:W-:Y:S01]  /*1370*/  FFMA R12, R12, R27, R11 ;  /* 0x0000001b0c0c7223 */ /* 0x000fe2000000000b */
[----:B------:R-:W-:-:S02]  /*1380*/  FFMA R34, R25, R21, R34 ;  /* 0x0000001519227223 */ /* 0x000fc40000000022 */
[-C--:B------:R-:W-:Y:S01]  /*1390*/  FFMA R41, R24, R13.reuse, R8 ;  /* 0x0000000d18297223 */ /* 0x080fe20000000008 */
[----:B------:R-:W-:Y:S01]  /*13a0*/  FFMA R21, R25, R13, R12 ;  /* 0x0000000d19157223 */ /* 0x000fe2000000000c */
[----:B------:R-:W0:Y:S04]  /*13b0*/  LDS.128 R8, [R31+0xc0] ;  /* 0x0000c0001f087984 */ /* 0x000e280000000c00 */
[----:B------:R-:W3:Y:S01]  /*13c0*/  LDS.64 R12, [R5+0xc0] ;  /* 0x0000c000050c7984 */ /* 0x000ee20000000a00 */
[-C--:B-1----:R-:W-:Y:S01]  /*13d0*/  FFMA R33, R16, R18.reuse, R33 ;  /* 0x0000001210217223 */ /* 0x082fe20000000021 */
[C---:B------:R-:W-:Y:S01]  /*13e0*/  FFMA R20, R17.reuse, R18, R20 ;  /* 0x0000001211147223 */ /* 0x040fe20000000014 */
[C---:B------:R-:W-:Y:S01]  /*13f0*/  FFMA R34, R17.reuse, R22, R34 ;  /* 0x0000001611227223 */ /* 0x040fe20000000022 */
[----:B0-----:R-:W-:Y:S01]  /*1400*/  FFMA R35, R26, R8, R35 ;  /* 0x000000081a237223 */ /* 0x001fe20000000023 */
[----:B------:R-:W-:Y:S01]  /*1410*/  FFMA R8, R8, R27, R39 ;  /* 0x0000001b08087223 */ /* 0x000fe20000000027 */
[-C--:B------:R-:W-:Y:S01]  /*1420*/  FFMA R26, R16, R14.reuse, R41 ;  /* 0x0000000e101a7223 */ /* 0x080fe20000000029 */
[----:B------:R-:W-:Y:S01]  /*1430*/  FFMA R14, R17, R14, R21 ;  /* 0x0000000e110e7223 */ /* 0x000fe20000000015 */
[-C--:B------:R-:W-:Y:S01]  /*1440*/  FFMA R27, R24, R9.reuse, R35 ;  /* 0x00000009181b7223 */ /* 0x080fe20000000023 */
[----:B------:R-:W-:Y:S01]  /*1450*/  FFMA R25, R25, R9, R8 ;  /* 0x0000000919197223 */ /* 0x000fe20000000008 */
[C---:B------:R-:W-:Y:S01]  /*1460*/  FFMA R9, R16.reuse, R22, R37 ;  /* 0x0000001610097223 */ /* 0x040fe20000000025 */
[-C--:B---3--:R-:W-:Y:S01]  /*1470*/  FFMA R41, R13, R19.reuse, R20 ;  /* 0x000000130d297223 */ /* 0x088fe20000000014 */
[-C--:B------:R-:W-:Y:S01]  /*1480*/  FFMA R8, R16, R10.reuse, R27 ;  /* 0x0000000a10087223 */ /* 0x080fe2000000001b */
[----:B------:R-:W-:Y:S01]  /*1490*/  FFMA R10, R17, R10, R25 ;  /* 0x0000000a110a7223 */ /* 0x000fe20000000019 */
[C---:B------:R-:W-:Y:S01]  /*14a0*/  FFMA R27, R12.reuse, R19, R33 ;  /* 0x000000130c1b7223 */ /* 0x040fe20000000021 */
[----:B------:R-:W-:Y:S01]  /*14b0*/  LDS.64 R24, [R5+0x100] ;  /* 0x0001000005187984 */ /* 0x000fe20000000a00 */
[CC--:B------:R-:W-:Y:S01]  /*14c0*/  FFMA R9, R12.reuse, R23.reuse, R9 ;  /* 0x000000170c097223 */ /* 0x0c0fe20000000009 */
[C---:B------:R-:W-:Y:S01]  /*14d0*/  FFMA R35, R13.reuse, R23, R34 ;  /* 0x000000170d237223 */ /* 0x040fe20000000022 */
[CC--:B------:R-:W-:Y:S01]  /*14e0*/  FFMA R37, R12.reuse, R15.reuse, R26 ;  /* 0x0000000f0c257223 */ /* 0x0c0fe2000000001a */
[----:B------:R-:W0:Y:S01]  /*14f0*/  LDS.128 R16, [R31+0x10] ;  /* 0x000010001f107984 */ /* 0x000e220000000c00 */
[C---:B------:R-:W-:Y:S01]  /*1500*/  FFMA R15, R13.reuse, R15, R14 ;  /* 0x0000000f0d0f7223 */ /* 0x040fe2000000000e */
[-C--:B------:R-:W-:Y:S01]  /*1510*/  FFMA R39, R13, R11.reuse, R10 ;  /* 0x0000000b0d277223 */ /* 0x080fe2000000000a */
[----:B------:R-:W-:Y:S01]  /*1520*/  FFMA R33, R12, R11, R8 ;  /* 0x0000000b0c217223 */ /* 0x000fe20000000008 */
[----:B------:R-:W1:Y:S01]  /*1530*/  LDS.128 R20, [R31+0x50] ;  /* 0x000050001f147984 */ /* 0x000e620000000c00 */
[----:B0-----:R-:W-:Y:S01]  /*1540*/  FFMA R13, R24, R16, R27 ;  /* 0x00000010180d7223 */ /* 0x001fe2000000001b */
[----:B------:R-:W-:-:S02]  /*1550*/  FFMA R16, R16, R25, R41 ;  /* 0x0000001910107223 */ /* 0x000fc40000000029 */
[----:B------:R-:W0:Y:S01]  /*1560*/  LDS.64 R26, [R5+0x140] ;  /* 0x00014000051a7984 */ /* 0x000e220000000a00 */
[----:B-1----:R-:W-:Y:S01]  /*1570*/  FFMA R41, R24, R20, R9 ;  /* 0x0000001418297223 */ /* 0x002fe20000000009 */
[----:B------:R-:W-:Y:S02]  /*1580*/  FFMA R34, R20, R25, R35 ;  /* 0x0000001914227223 */ /* 0x000fe40000000023 */
[----:B------:R-:W1:Y:S01]  /*1590*/  LDS.128 R8, [R31+0x90] ;  /* 0x000090001f087984 */ /* 0x000e620000000c00 */
[-C--:B0-----:R-:W-:Y:S01]  /*15a0*/  FFMA R35, R26, R17.reuse, R13 ;  /* 0x000000111a237223 */ /* 0x081fe2000000000d */
[C---:B------:R-:W-:Y:S01]  /*15b0*/  FFMA R20, R27.reuse, R17, R16 ;  /* 0x000000111b147223 */ /* 0x040fe20000000010 */
[-C--:B------:R-:W-:Y:S01]  /*15c0*/  FFMA R34, R27, R21.reuse, R34 ;  /* 0x000000151b227223 */ /* 0x080fe20000000022 */
[----:B------:R-:W0:Y:S01]  /*15d0*/  LDS.64 R16, [R5+0x180] ;  /* 0x0001800005107984 */ /* 0x000e220000000a00 */
[----:B-1----:R-:W-:Y:S01]  /*15e0*/  FFMA R12, R24, R8, R37 ;  /* 0x00000008180c7223 */ /* 0x002fe20000000025 */
[----:B------:R-:W-:Y:S01]  /*15f0*/  FFMA R37, R26, R21, R41 ;  /* 0x000000151a257223 */ /* 0x000fe20000000029 */
[----:B------:R-:W-:-:S02]  /*1600*/  FFMA R8, R8, R25, R15 ;  /* 0x0000001908087223 */ /* 0x000fc4000000000f */
[-C--:B------:R-:W-:Y:S02]  /*1610*/  FFMA R41, R26, R9.reuse, R12 ;  /* 0x000000091a297223 */ /* 0x080fe4000000000c */
[----:B------:R-:W1:Y:S01]  /*1620*/  LDS.128 R12, [R31+0xd0] ;  /* 0x0000d0001f0c7984 */ /* 0x000e620000000c00 */
[----:B------:R-:W-:-:S03]  /*1630*/  FFMA R21, R27, R9, R8 ;  /* 0x000000091b157223 */ /* 0x000fc60000000008 */
[----:B------:R-:W3:Y:S01]  /*1640*/  LDS.64 R8, [R5+0x1c0] ;  /* 0x0001c00005087984 */ /* 0x000ee20000000a00 */
[----:B0-----:R-:W-:Y:S01]  /*1650*/  FFMA R20, R17, R18, R20 ;  /* 0x0000001211147223 */ /* 0x001fe20000000014 */
[----:B-1----:R-:W-:Y:S01]  /*1660*/  FFMA R33, R24, R12, R33 ;  /* 0x0000000c18217223 */ /* 0x002fe20000000021 */
[----:B------:R-:W-:-:S03]  /*1670*/  FFMA R12, R12, R25, R39 ;  /* 0x000000190c0c7223 */ /* 0x000fc60000000027 */
[-C--:B------:R-:W-:Y:S01]  /*1680*/  FFMA R25, R26, R13.reuse, R33 ;  /* 0x0000000d1a197223 */ /* 0x080fe20000000021 */
[----:B------:R-:W-:Y:S01]  /*1690*/  FFMA R13, R27, R13, R12 ;  /* 0x0000000d1b0d7223 */ /* 0x000fe2000000000c */
[C---:B------:R-:W-:Y:S01]  /*16a0*/  FFMA R27, R16.reuse, R18, R35 ;  /* 0x00000012101b7223 */ /* 0x040fe20000000023 */
[CC--:B------:R-:W-:Y:S01]  /*16b0*/  FFMA R33, R16.reuse, R22.reuse, R37 ;  /* 0x0000001610217223 */ /* 0x0c0fe20000000025 */
[C---:B------:R-:W-:Y:S01]  /*16c0*/  FFMA R22, R17.reuse, R22, R34 ;  /* 0x0000001611167223 */ /* 0x040fe20000000022 */
[CC--:B------:R-:W-:Y:S01]  /*16d0*/  FFMA R26, R16.reuse, R10.reuse, R41 ;  /* 0x0000000a101a7223 */ /* 0x0c0fe20000000029 */
[C---:B------:R-:W-:Y:S01]  /*16e0*/  FFMA R10, R17.reuse, R10, R21 ;  /* 0x0000000a110a7223 */ /* 0x040fe20000000015 */
[-C--:B------:R-:W-:Y:S01]  /*16f0*/  FFMA R12, R16, R14.reuse, R25 ;  /* 0x0000000e100c7223 */ /* 0x080fe20000000019 */
[----:B------:R-:W-:Y:S01]  /*1700*/  FFMA R34, R17, R14, R13 ;  /* 0x0000000e11227223 */ /* 0x000fe2000000000d */
[CC--:B---3--:R-:W-:Y:S01]  /*1710*/  FFMA R27, R8.reuse, R19.reuse, R27 ;  /* 0x00000013081b7223 */ /* 0x0c8fe2000000001b */
        /* <DEDUP_REMOVED lines=9> */
[----:B------:R-:W1:Y:S04]  /*17b0*/  LDS.128 R20, [R31+0x60] ;  /* 0x000060001f147984 */ /* 0x000e680000000c00 */
[----:B------:R-:W3:Y:S01]  /*17c0*/  LDS.128 R8, [R31+0xa0] ;  /* 0x0000a0001f087984 */ /* 0x000ee20000000c00 */
[----:B0-----:R-:W-:Y:S01]  /*17d0*/  FFMA R15, R24, R16, R27 ;  /* 0x00000010180f7223 */ /* 0x001fe2000000001b */
[----:B------:R-:W-:-:S02]  /*17e0*/  FFMA R16, R16, R25, R41 ;  /* 0x0000001910107223 */ /* 0x000fc40000000029 */
[----:B------:R-:W0:Y:S01]  /*17f0*/  LDS.64 R26, [R5+0x240] ;  /* 0x00024000051a7984 */ /* 0x000e220000000a00 */
[----:B-1----:R-:W-:Y:S01]  /*1800*/  FFMA R41, R24, R20, R33 ;  /* 0x0000001418297223 */ /* 0x002fe20000000021 */
[-C--:B------:R-:W-:Y:S01]  /*1810*/  FFMA R38, R20, R25.reuse, R39 ;  /* 0x0000001914267223 */ /* 0x080fe20000000027 */
[----:B---3--:R-:W-:Y:S01]  /*1820*/  FFMA R36, R24, R8, R13 ;  /* 0x0000000818247223 */ /* 0x008fe2000000000d */
[----:B------:R-:W-:Y:S01]  /*1830*/  FFMA R8, R8, R25, R37 ;  /* 0x0000001908087223 */ /* 0x000fe20000000025 */
[CC--:B0-----:R-:W-:Y:S01]  /*1840*/  FFMA R33, R26.reuse, R17.reuse, R15 ;  /* 0x000000111a217223 */ /* 0x0c1fe2000000000f */
[C---:B------:R-:W-:Y:S01]  /*1850*/  FFMA R20, R27.reuse, R17, R16 ;  /* 0x000000111b147223 */ /* 0x040fe20000000010 */
[----:B------:R-:W0:Y:S01]  /*1860*/  LDS.128 R12, [R31+0xe0] ;  /* 0x0000e0001f0c7984 */ /* 0x000e220000000c00 */
[CC--:B------:R-:W-:Y:S01]  /*1870*/  FFMA R37, R26.reuse, R21.reuse, R41 ;  /* 0x000000151a257223 */ /* 0x0c0fe20000000029 */
[C---:B------:R-:W-:Y:S01]  /*1880*/  FFMA R38, R27.reuse, R21, R38 ;  /* 0x000000151b267223 */ /* 0x040fe20000000026 */
[-C--:B------:R-:W-:Y:S01]  /*1890*/  FFMA R36, R26, R9.reuse, R36 ;  /* 0x000000091a247223 */ /* 0x080fe20000000024 */
[----:B------:R-:W1:Y:S01]  /*18a0*/  LDS.64 R16, [R5+0x280] ;  /* 0x0002800005107984 */ /* 0x000e620000000a00 */
[----:B------:R-:W-:-:S03]  /*18b0*/  FFMA R21, R27, R9, R8 ;  /* 0x000000091b157223 */ /* 0x000fc60000000008 */
[----:B------:R-:W3:Y:S01]  /*18c0*/  LDS.64 R8, [R5+0x2c0] ;  /* 0x0002c00005087984 */ /* 0x000ee20000000a00 */
[----:B0-----:R-:W-:Y:S01]  /*18d0*/  FFMA R35, R24, R12, R35 ;  /* 0x0000000c18237223 */ /* 0x001fe20000000023 */
[----:B------:R-:W-:-:S03]  /*18e0*/  FFMA R34, R12, R25, R34 ;  /* 0x000000190c227223 */ /* 0x000fc60000000022 */
[-C--:B------:R-:W-:Y:S01]  /*18f0*/  FFMA R25, R26, R13.reuse, R35 ;  /* 0x0000000d1a197223 */ /* 0x080fe20000000023 */
[----:B------:R-:W-:Y:S01]  /*1900*/  FFMA R35, R27, R13, R34 ;  /* 0x0000000d1b237223 */ /* 0x000fe20000000022 */
[C---:B-1----:R-:W-:Y:S01]  /*1910*/  FFMA R20, R17.reuse, R18, R20 ;  /* 0x0000001211147223 */ /* 0x042fe20000000014 */
[CC--:B------:R-:W-:Y:S01]  /*1920*/  FFMA R37, R16.reuse, R22.reuse, R37 ;  /* 0x0000001610257223 */ /* 0x0c0fe20000000025 */
[C---:B------:R-:W-:Y:S01]  /*1930*/  FFMA R38, R17.reuse, R22, R38 ;  /* 0x0000001611267223 */ /* 0x040fe20000000026 */
[C---:B------:R-:W-:Y:S01]  /*1940*/  FFMA R27, R16.reuse, R18, R33 ;  /* 0x00000012101b7223 */ /* 0x040fe20000000021 */
[CC--:B------:R-:W-:Y:S01]  /*1950*/  FFMA R34, R16.reuse, R10.reuse, R36 ;  /* 0x0000000a10227223 */ /* 0x0c0fe20000000024 */
[C---:B------:R-:W-:Y:S01]  /*1960*/  FFMA R12, R17.reuse, R10, R21 ;  /* 0x0000000a110c7223 */ /* 0x040fe20000000015 */
[-C--:B------:R-:W-:Y:S01]  /*1970*/  FFMA R26, R16, R14.reuse, R25 ;  /* 0x0000000e101a7223 */ /* 0x080fe20000000019 */
[----:B------:R-:W-:Y:S01]  /*1980*/  FFMA R35, R17, R14, R35 ;  /* 0x0000000e11237223 */ /* 0x000fe20000000023 */
[C---:B---3--:R-:W-:Y:S01]  /*1990*/  FFMA R36, R9.reuse, R19, R20 ;  /* 0x0000001309247223 */ /* 0x048fe20000000014 */
[CC--:B------:R-:W-:Y:S01]  /*19a0*/  FFMA R10, R8.reuse, R23.reuse, R37 ;  /* 0x00000017080a7223 */ /* 0x0c0fe20000000025 */
[C---:B------:R-:W-:Y:S01]  /*19b0*/  FFMA R14, R9.reuse, R23, R38 ;  /* 0x00000017090e7223 */ /* 0x040fe20000000026 */
[----:B------:R-:W-:Y:S01]  /*19c0*/  LDS.64 R24, [R5+0x300] ;  /* 0x0003000005187984 */ /* 0x000fe20000000a00 */
[C---:B------:R-:W-:Y:S01]  /*19d0*/  FFMA R27, R8.reuse, R19, R27 ;  /* 0x00000013081b7223 */ /* 0x040fe2000000001b */
[CC--:B------:R-:W-:Y:S01]  /*19e0*/  FFMA R33, R8.reuse, R15.reuse, R26 ;  /* 0x0000000f08217223 */ /* 0x0c0fe2000000001a */
[C---:B------:R-:W-:Y:S01]  /*19f0*/  FFMA R35, R9.reuse, R15, R35 ;  /* 0x0000000f09237223 */ /* 0x040fe20000000023 */
[----:B------:R-:W0:Y:S01]  /*1a00*/  LDS.128 R20, [R31+0x70] ;  /* 0x000070001f147984 */ /* 0x000e220000000c00 */
[-C--:B------:R-:W-:Y:S01]  /*1a10*/  FFMA R13, R8, R11.reuse, R34 ;  /* 0x0000000b080d7223 */ /* 0x080fe20000000022 */
[----:B------:R-:W-:-:S02]  /*1a20*/  FFMA R37, R9, R11, R12 ;  /* 0x0000000b09257223 */ /* 0x000fc4000000000c */
[----:B------:R-:W1:Y:S01]  /*1a30*/  LDS.128 R16, [R31+0x30] ;  /* 0x000030001f107984 */ /* 0x000e620000000c00 */
[----:B0-----:R-:W-:Y:S01]  /*1a40*/  FFMA R15, R24, R20, R10 ;  /* 0x00000014180f7223 */ /* 0x001fe2000000000a */
[-C--:B------:R-:W-:Y:S02]  /*1a50*/  FFMA R14, R20, R25.reuse, R14 ;  /* 0x00000019140e7223 */ /* 0x080fe4000000000e */
[----:B------:R-:W0:Y:S01]  /*1a60*/  LDS.128 R8, [R31+0xb0] ;  /* 0x0000b0001f087984 */ /* 0x000e220000000c00 */
[----:B-1----:R-:W-:Y:S01]  /*1a70*/  FFMA R39, R24, R16, R27 ;  /* 0x0000001018277223 */ /* 0x002fe2000000001b */
[----:B------:R-:W-:Y:S02]  /*1a80*/  FFMA R36, R16, R25, R36 ;  /* 0x0000001910247223 */ /* 0x000fe40000000024 */
[----:B------:R-:W1:Y:S01]  /*1a90*/  LDS.64 R26, [R5+0x340] ;  /* 0x00034000051a7984 */ /* 0x000e620000000a00 */
[----:B0-----:R-:W-:Y:S01]  /*1aa0*/  FFMA R12, R24, R8, R13 ;  /* 0x00000008180c7223 */ /* 0x001fe2000000000d */
[C---:B-1----:R-:W-:Y:S01]  /*1ab0*/  FFMA R20, R27.reuse, R17, R36 ;  /* 0x000000111b147223 */ /* 0x042fe20000000024 */
[----:B------:R-:W-:Y:S01]  /*1ac0*/  FFMA R36, R8, R25, R37 ;  /* 0x0000001908247223 */ /* 0x000fe20000000025 */
[CC--:B------:R-:W-:Y:S01]  /*1ad0*/  FFMA R37, R26.reuse, R21.reuse, R15 ;  /* 0x000000151a257223 */ /* 0x0c0fe2000000000f */
[C---:B------:R-:W-:Y:S01]  /*1ae0*/  FFMA R34, R27.reuse, R21, R14 ;  /* 0x000000151b227223 */ /* 0x040fe2000000000e */
[CC--:B------:R-:W-:Y:S01]  /*1af0*/  FFMA R21, R26.reuse, R9.reuse, R12 ;  /* 0x000000091a157223 */ /* 0x0c0fe2000000000c */
[----:B------:R-:W-:Y:S01]  /*1b00*/  FFMA R36, R27, R9, R36 ;  /* 0x000000091b247223 */ /* 0x000fe20000000024 */
[----:B------:R-:W0:Y:S01]  /*1b10*/  LDS.128 R12, [R31+0xf0] ;  /* 0x0000f0001f0c7984 */ /* 0x000e220000000c00 */
[----:B------:R-:W-:-:S03]  /*1b20*/  FFMA R39, R26, R17, R39 ;  /* 0x000000111a277223 */ /* 0x000fc60000000027 */
[----:B------:R-:W1:Y:S04]  /*1b30*/  LDS.64 R8, [R5+0x380] ;  /* 0x0003800005087984 */ /* 0x000e680000000a00 */
[----:B------:R-:W3:Y:S01]  /*1b40*/  LDS.64 R16, [R5+0x3c0] ;  /* 0x0003c00005107984 */ /* 0x000ee20000000a00 */
[----:B0-----:R-:W-:Y:S01]  /*1b50*/  FFMA R33, R24, R12, R33 ;  /* 0x0000000c18217223 */ /* 0x001fe20000000021 */
[----:B------:R-:W-:-:S03]  /*1b60*/  FFMA R12, R12, R25, R35 ;  /* 0x000000190c0c7223 */ /* 0x000fc60000000023 */
[-C--:B------:R-:W-:Y:S01]  /*1b70*/  FFMA R25, R26, R13.reuse, R33 ;  /* 0x0000000d1a197223 */ /* 0x080fe20000000021 */
[----:B------:R-:W-:Y:S01]  /*1b80*/  FFMA R13, R27, R13, R12 ;  /* 0x0000000d1b0d7223 */ /* 0x000fe2000000000c */
[CC--:B-1----:R-:W-:Y:S01]  /*1b90*/  FFMA R39, R8.reuse, R18.reuse, R39 ;  /* 0x0000001208277223 */ /* 0x0c2fe20000000027 */
[C---:B------:R-:W-:Y:S01]  /*1ba0*/  FFMA R20, R9.reuse, R18, R20 ;  /* 0x0000001209147223 */ /* 0x040fe20000000014 */
[C---:B------:R-:W-:Y:S01]  /*1bb0*/  FFMA R12, R8.reuse, R22, R37 ;  /* 0x00000016080c7223 */ /* 0x040fe20000000025 */
[C---:B------:R-:W-:Y:S01]  /*1bc0*/  FFMA R18, R8.reuse, R10, R21 ;  /* 0x0000000a08127223 */ /* 0x040fe20000000015 */
[----:B------:R-:W-:Y:S01]  /*1bd0*/  FFMA R8, R8, R14, R25 ;  /* 0x0000000e08087223 */ /* 0x000fe20000000019 */
[C---:B------:R-:W-:Y:S01]  /*1be0*/  FFMA R34, R9.reuse, R22, R34 ;  /* 0x0000001609227223 */ /* 0x040fe20000000022 */
[C---:B------:R-:W-:Y:S01]  /*1bf0*/  FFMA R36, R9.reuse, R10, R36 ;  /* 0x0000000a09247223 */ /* 0x040fe20000000024 */
[----:B------:R-:W-:Y:S01]  /*1c00*/  FFMA R14, R9, R14, R13 ;  /* 0x0000000e090e7223 */ /* 0x000fe2000000000d */
[C---:B---3--:R-:W-:Y:S01]  /*1c10*/  FFMA R25, R16.reuse, R19, R39 ;  /* 0x0000001310197223 */ /* 0x048fe20000000027 */
[C---:B------:R-:W-:Y:S01]  /*1c20*/  FFMA R9, R16.reuse, R11, R18 ;  /* 0x0000000b10097223 */ /* 0x040fe20000000012 */
[C---:B------:R-:W-:Y:S01]  /*1c30*/  FFMA R37, R17.reuse, R19, R20 ;  /* 0x0000001311257223 */ /* 0x040fe20000000014 */
[CC--:B------:R-:W-:Y:S01]  /*1c40*/  FFMA R13, R16.reuse, R23.reuse, R12 ;  /* 0x00000017100d7223 */ /* 0x0c0fe2000000000c */
[C---:B------:R-:W-:Y:S01]  /*1c50*/  FFMA R33, R17.reuse, R23, R34 ;  /* 0x0000001711217223 */ /* 0x040fe20000000022 */
[C---:B------:R-:W-:Y:S01]  /*1c60*/  FFMA R11, R17.reuse, R11, R36 ;  /* 0x0000000b110b7223 */ /* 0x040fe20000000024 */
[-C--:B------:R-:W-:Y:S01]  /*1c70*/  FFMA R35, R16, R15.reuse, R8 ;  /* 0x0000000f10237223 */ /* 0x080fe20000000008 */
[----:B------:R-:W-:Y:S01]  /*1c80*/  FFMA R39, R17, R15, R14 ;  /* 0x0000000f11277223 */ /* 0x000fe2000000000e */
[----:B------:R-:W-:Y:S06]  /*1c90*/  BAR.SYNC.DEFER_BLOCKING 0x0 ;  /* 0x0000000000007b1d */ /* 0x000fec0000010000 */
[----:B------:R-:W-:Y:S05]  /*1ca0*/  @P1 BRA `(.L_x_100) ;  /* 0xffffffe400801947 */ /* 0x000fea000383ffff */
.L_x_52:
[----:B------:R-:W0:Y:S01]  /*1cb0*/  LDCU UR4, c[0x0][0x3a0] ;  /* 0x00007400ff0477ac */ /* 0x000e220008000800 */
[----:B------:R-:W-:Y:S02]  /*1cc0*/  IADD3 R0, PT, PT, R30, 0x1, RZ ;  /* 0x000000011e007810 */ /* 0x000fe40007ffe0ff */
[----:B------:R-:W-:Y:S01]  /*1cd0*/  IADD3 R8, PT, PT, R32, 0x2, RZ ;  /* 0x0000000220087810 */ /* 0x000fe20007ffe0ff */
[----:B------:R-:W1:Y:S01]  /*1ce0*/  LDCU UR5, c[0x0][0x398] ;  /* 0x00007300ff0577ac */ /* 0x000e620008000800 */
[----:B0-----:R-:W-:Y:S01]  /*1cf0*/  ISETP.GE.AND P1, PT, R30, UR4, PT ;  /* 0x000000041e007c0c */ /* 0x001fe2000bf26270 */
[----:B------:R-:W-:Y:S01]  /*1d00*/  IMAD R5, R32, UR4, RZ ;  /* 0x0000000420057c24 */ /* 0x000fe2000f8e02ff */
[----:B------:R-:W-:Y:S01]  /*1d10*/  ISETP.GE.AND P0, PT, R0, UR4, PT ;  /* 0x0000000400007c0c */ /* 0x000fe2000bf06270 */
[C---:B------:R-:W-:Y:S01]  /*1d20*/  VIADD R0, R32.reuse, 0x1 ;  /* 0x0000000120007836 */ /* 0x040fe20000000000 */
[C---:B-1----:R-:W-:Y:S02]  /*1d30*/  ISETP.GE.OR P5, PT, R32.reuse, UR5, P1 ;  /* 0x0000000520007c0c */ /* 0x042fe40008fa6670 */
[----:B------:R-:W-:-:S02]  /*1d40*/  ISETP.GE.OR P2, PT, R32, UR5, P0 ;  /* 0x0000000520007c0c */ /* 0x000fc40008746670 */
[C---:B------:R-:W-:Y:S02]  /*1d50*/  ISETP.GE.OR P3, PT, R0.reuse, UR5, P1 ;  /* 0x0000000500007c0c */ /* 0x040fe40008f66670 */
[----:B------:R-:W-:Y:S02]  /*1d60*/  ISETP.GE.OR P4, PT, R0, UR5, P0 ;  /* 0x0000000500007c0c */ /* 0x000fe40008786670 */
[----:B------:R-:W-:Y:S02]  /*1d70*/  IADD3 R32, PT, PT, R32, 0x3, RZ ;  /* 0x0000000320207810 */ /* 0x000fe40007ffe0ff */
[----:B------:R-:W-:-:S03]  /*1d80*/  IADD3 R21, PT, PT, R5, UR4, RZ ;  /* 0x0000000405157c10 */ /* 0x000fc6000fffe0ff */
[----:B------:R-:W0:Y:S01]  /*1d90*/  @!P5 LDC.64 R2, c[0x0][0x390] ;  /* 0x0000e400ff02db82 */ /* 0x000e220000000a00 */
[CC--:B------:R-:W-:Y:S02]  /*1da0*/  @!P5 IADD3 R15, PT, PT, R30.reuse, R5.reuse, RZ ;  /* 0x000000051e0fd210 */ /* 0x0c0fe40007ffe0ff */
[C---:B------:R-:W-:Y:S01]  /*1db0*/  @!P2 IADD3 R0, P6, PT, R30.reuse, R5, RZ ;  /* 0x000000051e00a210 */ /* 0x040fe20007fde0ff */
[----:B------:R-:W-:-:S03]  /*1dc0*/  @!P3 IMAD.IADD R23, R30, 0x1, R21 ;  /* 0x000000011e17b824 */ /* 0x000fc600078e0215 */
[----:B------:R-:W-:Y:S01]  /*1dd0*/  @!P2 LEA.HI.X.SX32 R4, R5, RZ, 0x1, P6 ;  /* 0x000000ff0504a211 */ /* 0x000fe200030f0eff */
[----:B--2-4-:R-:W1:Y:S08]  /*1de0*/  @!P2 LDC.64 R6, c[0x0][0x390] ;  /* 0x0000e400ff06ab82 */ /* 0x014e700000000a00 */
[----:B------:R-:W2:Y:S01]  /*1df0*/  @!P4 LDC.64 R16, c[0x0][0x390] ;  /* 0x0000e400ff10cb82 */ /* 0x000ea20000000a00 */
[----:B0-----:R-:W-:-:S07]  /*1e00*/  @!P5 IMAD.WIDE R2, R15, 0x4, R2 ;  /* 0x000000040f02d825 */ /* 0x001fce00078e0202 */
[----:B------:R-:W0:Y:S01]  /*1e10*/  @!P3 LDC.64 R14, c[0x0][0x390] ;  /* 0x0000e400ff0ebb82 */ /* 0x000e220000000a00 */
[----:B------:R3:W-:Y:S01]  /*1e20*/  @!P5 STG.E desc[UR8][R2.64], R25 ;  /* 0x000000190200d986 */ /* 0x0007e2000c101908 */
[----:B------:R-:W-:Y:S02]  /*1e30*/  ISETP.GE.OR P5, PT, R8, UR5, P0 ;  /* 0x0000000508007c0c */ /* 0x000fe400087a6670 */
[----:B-1----:R-:W-:Y:S02]  /*1e40*/  @!P2 LEA R6, P6, R0, R6, 0x2 ;  /* 0x000000060006a211 */ /* 0x002fe400078c10ff */
[----:B------:R-:W-:Y:S02]  /*1e50*/  ISETP.GE.OR P0, PT, R32, UR5, P0 ;  /* 0x0000000520007c0c */ /* 0x000fe40008706670 */
[----:B------:R-:W-:Y:S02]  /*1e60*/  @!P2 LEA.HI.X R7, R0, R7, R4, 0x2, P6 ;  /* 0x000000070007a211 */ /* 0x000fe400030f1404 */
[----:B------:R-:W-:-:S02]  /*1e70*/  ISETP.GE.OR P6, PT, R8, UR5, P1 ;  /* 0x0000000508007c0c */ /* 0x000fc40008fc6670 */
[----:B------:R-:W-:Y:S01]  /*1e80*/  ISETP.GE.OR P1, PT, R32, UR5, P1 ;  /* 0x0000000520007c0c */ /* 0x000fe20008f26670 */
[----:B------:R1:W-:Y:S01]  /*1e90*/  @!P2 STG.E desc[UR8][R6.64+0x4], R37 ;  /* 0x000004250600a986 */ /* 0x0003e2000c101908 */
[----:B------:R-:W-:Y:S01]  /*1ea0*/  @!P4 IADD3 R8, P2, PT, R30, R21, RZ ;  /* 0x000000151e08c210 */ /* 0x000fe20007f5e0ff */
[----:B------:R-:W4:Y:S01]  /*1eb0*/  @!P5 LDC.64 R4, c[0x0][0x390] ;  /* 0x0000e400ff04db82 */ /* 0x000f220000000a00 */
[----:B0-----:R-:W-:-:S07]  /*1ec0*/  @!P3 IMAD.WIDE R14, R23, 0x4, R14 ;  /* 0x00000004170eb825 */ /* 0x001fce00078e020e */
[----:B------:R-:W0:Y:S01]  /*1ed0*/  @!P6 LDC.64 R18, c[0x0][0x390] ;  /* 0x0000e400ff12eb82 */ /* 0x000e220000000a00 */
[C---:B------:R-:W-:Y:S02]  /*1ee0*/  IADD3 R23, PT, PT, R21.reuse, UR4, RZ ;  /* 0x0000000415177c10 */ /* 0x040fe4000fffe0ff */
[----:B------:R-:W-:Y:S01]  /*1ef0*/  @!P4 LEA.HI.X.SX32 R21, R21, RZ, 0x1, P2 ;  /* 0x000000ff1515c211 */ /* 0x000fe200010f0eff */
[----:B------:R0:W-:Y:S01]  /*1f00*/  @!P3 STG.E desc[UR8][R14.64], R13 ;  /* 0x0000000d0e00b986 */ /* 0x0001e2000c101908 */
[----:B--2---:R-:W-:Y:S02]  /*1f10*/  @!P4 LEA R16, P2, R8, R16, 0x2 ;  /* 0x000000100810c211 */ /* 0x004fe400078410ff */
[----:B------:R-:W-:Y:S01]  /*1f20*/  @!P5 IADD3 R0, P3, PT, R30, R23, RZ ;  /* 0x000000171e00d210 */ /* 0x000fe20007f7e0ff */
[----:B---3--:R-:W2:Y:S01]  /*1f30*/  @!P1 LDC.64 R2, c[0x0][0x390] ;  /* 0x0000e400ff029b82 */ /* 0x008ea20000000a00 */
[----:B------:R-:W-:Y:S02]  /*1f40*/  IADD3 R25, PT, PT, R23, UR4, RZ ;  /* 0x0000000417197c10 */ /* 0x000fe4000fffe0ff */
[----:B------:R-:W-:-:S02]  /*1f50*/  @!P4 LEA.HI.X R17, R8, R17, R21, 0x2, P2 ;  /* 0x000000110811c211 */ /* 0x000fc400010f1415 */
[C---:B------:R-:W-:Y:S02]  /*1f60*/  @!P6 IADD3 R21, PT, PT, R30.reuse, R23, RZ ;  /* 0x000000171e15e210 */ /* 0x040fe40007ffe0ff */
[----:B------:R-:W-:Y:S01]  /*1f70*/  @!P5 LEA.HI.X.SX32 R23, R23, RZ, 0x1, P3 ;  /* 0x000000ff1717d211 */ /* 0x000fe200018f0eff */
[----:B------:R3:W-:Y:S01]  /*1f80*/  @!P4 STG.E desc[UR8][R16.64+0x4], R33 ;  /* 0x000004211000c986 */ /* 0x0007e2000c101908 */
[----:B-1----:R-:W-:Y:S02]  /*1f90*/  @!P1 IADD3 R7, PT, PT, R30, R25, RZ ;  /* 0x000000191e079210 */ /* 0x002fe40007ffe0ff */
[----:B----4-:R-:W-:-:S04]  /*1fa0*/  @!P5 LEA R4, P2, R0, R4, 0x2 ;  /* 0x000000040004d211 */ /* 0x010fc800078410ff */
[----:B------:R-:W-:Y:S01]  /*1fb0*/  @!P5 LEA.HI.X R5, R0, R5, R23, 0x2, P2 ;  /* 0x000000050005d211 */ /* 0x000fe200010f1417 */
[----:B0-----:R-:W-:-:S05]  /*1fc0*/  @!P6 IMAD.WIDE R18, R21, 0x4, R18 ;  /* 0x000000041512e825 */ /* 0x001fca00078e0212 */
[----:B------:R3:W-:Y:S01]  /*1fd0*/  @!P6 STG.E desc[UR8][R18.64], R9 ;  /* 0x000000091200e986 */ /* 0x0007e2000c101908 */
[----:B--2---:R-:W-:-:S03]  /*1fe0*/  @!P1 IMAD.WIDE R2, R7, 0x4, R2 ;  /* 0x0000000407029825 */ /* 0x004fc600078e0202 */
[----:B------:R3:W-:Y:S04]  /*1ff0*/  @!P5 STG.E desc[UR8][R4.64+0x4], R11 ;  /* 0x0000040b0400d986 */ /* 0x0007e8000c101908 */
[----:B------:R3:W-:Y:S01]  /*2000*/  @!P1 STG.E desc[UR8][R2.64], R35 ;  /* 0x0000002302009986 */ /* 0x0007e2000c101908 */
[----:B------:R-:W-:Y:S05]  /*2010*/  @P0 EXIT ;  /* 0x000000000000094d */ /* 0x000fea0003800000 */
[----:B------:R-:W3:Y:S01]  /*2020*/  LDCU.64 UR4, c[0x0][0x390] ;  /* 0x00007200ff0477ac */ /* 0x000ee20008000a00 */
[----:B------:R-:W-:-:S04]  /*2030*/  IADD3 R30, P0, PT, R30, R25, RZ ;  /* 0x000000191e1e7210 */ /* 0x000fc80007f1e0ff */
[----:B------:R-:W-:Y:S02]  /*2040*/  LEA.HI.X.SX32 R25, R25, RZ, 0x1, P0 ;  /* 0x000000ff19197211 */ /* 0x000fe400000f0eff */
[----:B---3--:R-:W-:-:S04]  /*2050*/  LEA R2, P0, R30, UR4, 0x2 ;  /* 0x000000041e027c11 */ /* 0x008fc8000f8010ff */
[----:B------:R-:W-:-:S05]  /*2060*/  LEA.HI.X R3, R30, UR5, R25, 0x2, P0 ;  /* 0x000000051e037c11 */ /* 0x000fca00080f1419 */
[----:B------:R-:W-:Y:S01]  /*2070*/  STG.E desc[UR8][R2.64+0x4], R39 ;  /* 0x0000042702007986 */ /* 0x000fe2000c101908 */
[----:B------:R-:W-:Y:S05]  /*2080*/  EXIT ;  /* 0x000000000000794d */ /* 0x000fea0003800000 */
.L_x_101:
        /* <DEDUP_REMOVED lines=15> */
.L_x_119:


//--------------------- .text._Z20matmul_kernel_sharedPKfS0_Pfiii --------------------------
	.section	.text._Z20matmul_kernel_sharedPKfS0_Pfiii,"ax",@progbits
	.align	128
        .global         _Z20matmul_kernel_sharedPKfS0_Pfiii
        .type           _Z20matmul_kernel_sharedPKfS0_Pfiii,@function
        .size           _Z20matmul_kernel_sharedPKfS0_Pfiii,(.L_x_120 - _Z20matmul_kernel_sharedPKfS0_Pfiii)
        .other          _Z20matmul_kernel_sharedPKfS0_Pfiii,@"STO_CUDA_ENTRY STV_DEFAULT"
_Z20matmul_kernel_sharedPKfS0_Pfiii:
.text._Z20matmul_kernel_sharedPKfS0_Pfiii:
[----:B------:R-:W-:Y:S01]  /*0000*/  LDC R1, c[0x0][0x37c] ;  /* 0x0000df00ff017b82 */ /* 0x000fe20000000800 */
[----:B------:R-:W0:Y:S01]  /*0010*/  S2R R13, SR_TID.Y ;  /* 0x00000000000d7919 */ /* 0x000e220000002200 */
[----:B------:R-:W1:Y:S01]  /*0020*/  LDCU UR10, c[0x0][0x39c] ;  /* 0x00007380ff0a77ac */ /* 0x000e620008000800 */
[----:B------:R-:W-:Y:S01]  /*0030*/  HFMA2 R21, -RZ, RZ, 0, 0 ;  /* 0x00000000ff157431 */ /* 0x000fe200000001ff */
[----:B------:R-:W0:Y:S01]  /*0040*/  S2R R2, SR_CTAID.Y ;  /* 0x0000000000027919 */ /* 0x000e220000002600 */
[----:B------:R-:W2:Y:S01]  /*0050*/  LDCU UR14, c[0x0][0x3a0] ;  /* 0x00007400ff0e77ac */ /* 0x000ea20008000800 */
[----:B------:R-:W3:Y:S01]  /*0060*/  S2R R0, SR_TID.X ;  /* 0x0000000000007919 */ /* 0x000ee20000002100 */
[----:B------:R-:W4:Y:S01]  /*0070*/  LDCU.64 UR8, c[0x0][0x358] ;  /* 0x00006b00ff0877ac */ /* 0x000f220008000a00 */
[----:B------:R-:W3:Y:S01]  /*0080*/  S2R R5, SR_CTAID.X ;  /* 0x0000000000057919 */ /* 0x000ee20000002500 */
[----:B-1----:R-:W-:Y:S01]  /*0090*/  UISETP.GE.AND UP0, UPT, UR10, 0x1, UPT ;  /* 0x000000010a00788c */ /* 0x002fe2000bf06270 */
[----:B0-----:R-:W-:-:S02]  /*00a0*/  LEA R3, R2, R13, 0x4 ;  /* 0x0000000d02037211 */ /* 0x001fc400078e20ff */
[----:B---3--:R-:W-:-:S06]  /*00b0*/  LEA R2, R5, R0, 0x4 ;  /* 0x0000000005027211 */ /* 0x008fcc00078e20ff */
[----:B--2-4-:R-:W-:Y:S05]  /*00c0*/  BRA.U !UP0, `(.L_x_102) ;  /* 0x0000000508387547 */ /* 0x014fea000b800000 */
[----:B------:R-:W0:Y:S01]  /*00d0*/  S2UR UR7, SR_CgaCtaId ;  /* 0x00000000000779c3 */ /* 0x000e220000008800 */
[----:B------:R-:W1:Y:S01]  /*00e0*/  LDCU UR11, c[0x0][0x3a0] ;  /* 0x00007400ff0b77ac */ /* 0x000e620008000800 */
[----:B------:R-:W-:Y:S01]  /*00f0*/  MOV R21, RZ ;  /* 0x000000ff00157202 */ /* 0x000fe20000000f00 */
[----:B------:R-:W-:Y:S01]  /*0100*/  IMAD R12, R3, UR10, R0 ;  /* 0x0000000a030c7c24 */ /* 0x000fe2000f8e0200 */
[----:B------:R-:W-:Y:S01]  /*0110*/  UMOV UR5, 0x400 ;  /* 0x0000040000057882 */ /* 0x000fe20000000000 */
[----:B------:R-:W-:-:S03]  /*0120*/  UIADD3 UR4, UPT, UPT, UR10, 0xf, URZ ;  /* 0x0000000f0a047890 */ /* 0x000fc6000fffe0ff */
[----:B------:R-:W2:Y:S01]  /*0130*/  LDC R15, c[0x0][0x3a0] ;  /* 0x0000e800ff0f7b82 */ /* 0x000ea20000000800 */
[----:B------:R-:W-:Y:S02]  /*0140*/  UIADD3 UR6, UPT, UPT, UR5, 0x400, URZ ;  /* 0x0000040005067890 */ /* 0x000fe4000fffe0ff */
[----:B------:R-:W-:Y:S01]  /*0150*/  USHF.R.U32.HI UR4, URZ, 0x4, UR4 ;  /* 0x00000004ff047899 */ /* 0x000fe20008011604 */
[----:B------:R-:W3:Y:S03]  /*0160*/  LDCU.64 UR12, c[0x0][0x398] ;  /* 0x00007300ff0c77ac */ /* 0x000ee60008000a00 */
[----:B------:R-:W-:Y:S01]  /*0170*/  UIADD3 UR4, UPT, UPT, -UR4, URZ, URZ ;  /* 0x000000ff04047290 */ /* 0x000fe2000fffe1ff */
[----:B-1----:R-:W-:Y:S01]  /*0180*/  IMAD R18, R13, UR11, R0 ;  /* 0x0000000b0d127c24 */ /* 0x002fe2000f8e0200 */
[----:B0-----:R-:W-:-:S04]  /*0190*/  ULEA UR5, UR7, UR5, 0x18 ;  /* 0x0000000507057291 */ /* 0x001fc8000f8ec0ff */
[----:B------:R-:W-:Y:S01]  /*01a0*/  LEA R18, R5, R18, 0x4 ;  /* 0x0000001205127211 */ /* 0x000fe200078e20ff */
[----:B------:R-:W-:Y:S01]  /*01b0*/  ULEA UR6, UR7, UR6, 0x18 ;  /* 0x0000000607067291 */ /* 0x000fe2000f8ec0ff */
[----:B------:R-:W-:-:S05]  /*01c0*/  LEA R17, R13, UR5, 0x6 ;  /* 0x000000050d117c11 */ /* 0x000fca000f8e30ff */
[C---:B------:R-:W-:Y:S02]  /*01d0*/  LEA R16, R0.reuse, UR6, 0x2 ;  /* 0x0000000600107c11 */ /* 0x040fe4000f8e10ff */
[----:B------:R-:W-:Y:S02]  /*01e0*/  LEA R19, R0, R17, 0x2 ;  /* 0x0000001100137211 */ /* 0x000fe400078e10ff */
[----:B---3--:R-:W-:-:S07]  /*01f0*/  LEA R14, R13, R16, 0x6 ;  /* 0x000000100d0e7211 */ /* 0x008fce00078e30ff */
.L_x_103:
[----:B------:R-:W-:Y:S01]  /*0200*/  ISETP.GE.AND P1, PT, R0, UR13, PT ;  /* 0x0000000d00007c0c */ /* 0x000fe2000bf26270 */
[----:B------:R-:W-:Y:S01]  /*0210*/  HFMA2 R29, -RZ, RZ, 0, 0 ;  /* 0x00000000ff1d7431 */ /* 0x000fe200000001ff */
[----:B--2---:R-:W-:Y:S02]  /*0220*/  ISETP.GE.AND P0, PT, R2, R15, PT ;  /* 0x0000000f0200720c */ /* 0x004fe40003f06270 */
[----:B------:R-:W-:Y:S02]  /*0230*/  ISETP.GE.OR P1, PT, R3, UR12, P1 ;  /* 0x0000000c03007c0c */ /* 0x000fe40008f26670 */
[----:B------:R-:W-:Y:S02]  /*0240*/  ISETP.GE.OR P0, PT, R13, UR13, P0 ;  /* 0x0000000d0d007c0c */ /* 0x000fe40008706670 */
[----:B------:R-:W-:-:S09]  /*0250*/  MOV R22, RZ ;  /* 0x000000ff00167202 */ /* 0x000fd20000000f00 */
[----:B------:R-:W0:Y:S08]  /*0260*/  @!P1 LDC.64 R6, c[0x0][0x380] ;  /* 0x0000e000ff069b82 */ /* 0x000e300000000a00 */
[----:B------:R-:W1:Y:S01]  /*0270*/  @!P0 LDC.64 R4, c[0x0][0x388] ;  /* 0x0000e200ff048b82 */ /* 0x000e620000000a00 */
[----:B0-----:R-:W-:-:S05]  /*0280*/  @!P1 IMAD.WIDE.U32 R6, R12, 0x4, R6 ;  /* 0x000000040c069825 */ /* 0x001fca00078e0006 */
[----:B------:R-:W2:Y:S01]  /*0290*/  @!P1 LDG.E R22, desc[UR8][R6.64] ;  /* 0x0000000806169981 */ /* 0x000ea2000c1e1900 */
[----:B-1----:R-:W-:-:S05]  /*02a0*/  @!P0 IMAD.WIDE R24, R18, 0x4, R4 ;  /* 0x0000000412188825 */ /* 0x002fca00078e0204 */
[----:B------:R-:W3:Y:S01]  /*02b0*/  @!P0 LDG.E R29, desc[UR8][R24.64] ;  /* 0x00000008181d8981 */ /* 0x000ee2000c1e1900 */
[----:B------:R-:W-:-:S04]  /*02c0*/  UIADD3 UR4, UPT, UPT, UR4, 0x1, URZ ;  /* 0x0000000104047890 */ /* 0x000fc8000fffe0ff */
[----:B------:R-:W-:Y:S01]  /*02d0*/  UISETP.NE.AND UP0, UPT, UR4, URZ, UPT ;  /* 0x000000ff0400728c */ /* 0x000fe2000bf05270 */
[----:B------:R-:W-:Y:S02]  /*02e0*/  IADD3 R0, PT, PT, R0, 0x10, RZ ;  /* 0x0000001000007810 */ /* 0x000fe40007ffe0ff */
[----:B------:R-:W-:Y:S02]  /*02f0*/  IADD3 R13, PT, PT, R13, 0x10, RZ ;  /* 0x000000100d0d7810 */ /* 0x000fe40007ffe0ff */
[----:B------:R-:W-:Y:S02]  /*0300*/  IADD3 R12, PT, PT, R12, 0x10, RZ ;  /* 0x000000100c0c7810 */ /* 0x000fe40007ffe0ff */
[----:B------:R-:W-:Y:S01]  /*0310*/  LEA R18, R15, R18, 0x4 ;  /* 0x000000120f127211 */ /* 0x000fe200078e20ff */
[----:B--2---:R-:W-:Y:S04]  /*0320*/  STS [R19], R22 ;  /* 0x0000001613007388 */ /* 0x004fe80000000800 */
[----:B---3--:R-:W-:Y:S01]  /*0330*/  STS [R14], R29 ;  /* 0x0000001d0e007388 */ /* 0x008fe20000000800 */
[----:B------:R-:W-:Y:S06]  /*0340*/  BAR.SYNC.DEFER_BLOCKING 0x0 ;  /* 0x0000000000007b1d */ /* 0x000fec0000010000 */
[----:B------:R-:W-:Y:S04]  /*0350*/  LDS R28, [R16] ;  /* 0x00000000101c7984 */ /* 0x000fe80000000800 */
[----:B------:R-:W0:Y:S04]  /*0360*/  LDS.128 R8, [R17] ;  /* 0x0000000011087984 */ /* 0x000e280000000c00 */
[----:B------:R-:W1:Y:S04]  /*0370*/  LDS R29, [R16+0x40] ;  /* 0x00004000101d7984 */ /* 0x000e680000000800 */
[----:B------:R-:W2:Y:S04]  /*0380*/  LDS R27, [R16+0x80] ;  /* 0x00008000101b7984 */ /* 0x000ea80000000800 */
[----:B------:R-:W3:Y:S04]  /*0390*/  LDS R26, [R16+0xc0] ;  /* 0x0000c000101a7984 */ /* 0x000ee80000000800 */
[----:B------:R-:W-:Y:S04]  /*03a0*/  LDS R23, [R16+0x100] ;  /* 0x0001000010177984 */ /* 0x000fe80000000800 */
[----:B------:R-:W4:Y:S04]  /*03b0*/  LDS.128 R4, [R17+0x10] ;  /* 0x0000100011047984 */ /* 0x000f280000000c00 */
[----:B------:R-:W5:Y:S04]  /*03c0*/  LDS R20, [R16+0x140] ;  /* 0x0001400010147984 */ /* 0x000f680000000800 */
[----:B------:R-:W5:Y:S04]  /*03d0*/  LDS R25, [R16+0x180] ;  /* 0x0001800010197984 */ /* 0x000f680000000800 */
[----:B------:R-:W5:Y:S04]  /*03e0*/  LDS R22, [R16+0x1c0] ;  /* 0x0001c00010167984 */ /* 0x000f680000000800 */
[----:B------:R-:W-:Y:S01]  /*03f0*/  LDS R24, [R16+0x240] ;  /* 0x0002400010187984 */ /* 0x000fe20000000800 */
[----:B0-----:R-:W-:-:S03]  /*0400*/  FFMA R8, R8, R28, R21 ;  /* 0x0000001c08087223 */ /* 0x001fc60000000015 */
[----:B------:R-:W-:Y:S01]  /*0410*/  LDS R21, [R16+0x200] ;  /* 0x0002000010157984 */ /* 0x000fe20000000800 */
[----:B-1----:R-:W-:-:S04]  /*0420*/  FFMA R8, R29, R9, R8 ;  /* 0x000000091d087223 */ /* 0x002fc80000000008 */
[----:B--2---:R-:W-:-:S04]  /*0430*/  FFMA R27, R27, R10, R8 ;  /* 0x0000000a1b1b7223 */ /* 0x004fc80000000008 */
[----:B---3--:R-:W-:Y:S02]  /*0440*/  FFMA R27, R26, R11, R27 ;  /* 0x0000000b1a1b7223 */ /* 0x008fe4000000001b */
[----:B------:R-:W0:Y:S02]  /*0450*/  LDS.128 R8, [R17+0x20] ;  /* 0x0000200011087984 */ /* 0x000e240000000c00 */
[----:B----4-:R-:W-:-:S04]  /*0460*/  FFMA R23, R4, R23, R27 ;  /* 0x0000001704177223 */ /* 0x010fc8000000001b */
[----:B-----5:R-:W-:Y:S02]  /*0470*/  FFMA R20, R20, R5, R23 ;  /* 0x0000000514147223 */ /* 0x020fe40000000017 */
[----:B------:R-:W1:Y:S02]  /*0480*/  LDS R23, [R16+0x280] ;  /* 0x0002800010177984 */ /* 0x000e640000000800 */
[----:B------:R-:W-:Y:S02]  /*0490*/  FFMA R25, R25, R6, R20 ;  /* 0x0000000619197223 */ /* 0x000fe40000000014 */
[----:B------:R-:W2:Y:S02]  /*04a0*/  LDS R20, [R16+0x2c0] ;  /* 0x0002c00010147984 */ /* 0x000ea40000000800 */
[----:B------:R-:W-:Y:S02]  /*04b0*/  FFMA R27, R22, R7, R25 ;  /* 0x00000007161b7223 */ /* 0x000fe40000000019 */
[----:B------:R-:W-:Y:S04]  /*04c0*/  LDS R25, [R16+0x300] ;  /* 0x0003000010197984 */ /* 0x000fe80000000800 */
[----:B------:R-:W3:Y:S04]  /*04d0*/  LDS.128 R4, [R17+0x30] ;  /* 0x0000300011047984 */ /* 0x000ee80000000c00 */
[----:B------:R-:W4:Y:S01]  /*04e0*/  LDS R22, [R16+0x340] ;  /* 0x0003400010167984 */ /* 0x000f220000000800 */
[----:B0-----:R-:W-:-:S03]  /*04f0*/  FFMA R27, R8, R21, R27 ;  /* 0x00000015081b7223 */ /* 0x001fc6000000001b */
[----:B------:R-:W0:Y:S04]  /*0500*/  LDS R21, [R16+0x380] ;  /* 0x0003800010157984 */ /* 0x000e280000000800 */
[----:B------:R-:W5:Y:S01]  /*0510*/  LDS R8, [R16+0x3c0] ;  /* 0x0003c00010087984 */ /* 0x000f620000000800 */
[----:B------:R-:W-:-:S04]  /*0520*/  FFMA R24, R24, R9, R27 ;  /* 0x0000000918187223 */ /* 0x000fc8000000001b */
[----:B-1----:R-:W-:-:S04]  /*0530*/  FFMA R23, R23, R10, R24 ;  /* 0x0000000a17177223 */ /* 0x002fc80000000018 */
[----:B--2---:R-:W-:-:S04]  /*0540*/  FFMA R11, R20, R11, R23 ;  /* 0x0000000b140b7223 */ /* 0x004fc80000000017 */
[----:B---3--:R-:W-:-:S04]  /*0550*/  FFMA R11, R4, R25, R11 ;  /* 0x00000019040b7223 */ /* 0x008fc8000000000b */
[----:B----4-:R-:W-:-:S04]  /*0560*/  FFMA R22, R22, R5, R11 ;  /* 0x0000000516167223 */ /* 0x010fc8000000000b */
[----:B0-----:R-:W-:-:S04]  /*0570*/  FFMA R21, R21, R6, R22 ;  /* 0x0000000615157223 */ /* 0x001fc80000000016 */
[----:B-----5:R-:W-:Y:S01]  /*0580*/  FFMA R21, R8, R7, R21 ;  /* 0x0000000708157223 */ /* 0x020fe20000000015 */
[----:B------:R-:W-:Y:S06]  /*0590*/  BAR.SYNC.DEFER_BLOCKING 0x0 ;  /* 0x0000000000007b1d */ /* 0x000fec0000010000 */
[----:B------:R-:W-:Y:S05]  /*05a0*/  BRA.U UP0, `(.L_x_103) ;  /* 0xfffffffd00147547 */ /* 0x000fea000b83ffff */
.L_x_102:
[----:B------:R-:W0:Y:S01]  /*05b0*/  LDCU UR4, c[0x0][0x398] ;  /* 0x00007300ff0477ac */ /* 0x000e220008000800 */
[----:B------:R-:W-:-:S04]  /*05c0*/  ISETP.GE.AND P0, PT, R2, UR14, PT ;  /* 0x0000000e02007c0c */ /* 0x000fc8000bf06270 */
[----:B0-----:R-:W-:-:S13]  /*05d0*/  ISETP.GE.OR P0, PT, R3, UR4, P0 ;  /* 0x0000000403007c0c */ /* 0x001fda0008706670 */
[----:B------:R-:W-:Y:S05]  /*05e0*/  @P0 EXIT ;  /* 0x000000000000094d */ /* 0x000fea0003800000 */
[----:B------:R-:W0:Y:S01]  /*05f0*/  LDC.64 R4, c[0x0][0x390] ;  /* 0x0000e400ff047b82 */ /* 0x000e220000000a00 */
[----:B------:R-:W-:-:S04]  /*0600*/  IMAD R3, R3, UR14, R2 ;  /* 0x0000000e03037c24 */ /* 0x000fc8000f8e0202 */
[----:B0-----:R-:W-:-:S05]  /*0610*/  IMAD.WIDE.U32 R2, R3, 0x4, R4 ;  /* 0x0000000403027825 */ /* 0x001fca00078e0004 */
[----:B------:R-:W-:Y:S01]  /*0620*/  STG.E desc[UR8][R2.64], R21 ;  /* 0x0000001502007986 */ /* 0x000fe2000c101908 */
[----:B------:R-:W-:Y:S05]  /*0630*/  EXIT ;  /* 0x000000000000794d */ /* 0x000fea0003800000 */
.L_x_104:
        /* <DEDUP_REMOVED lines=12> */
.L_x_120:


//--------------------- .text._Z23matmul_kernel_optimizedPKfS0_Pfiii --------------------------
	.section	.text._Z23matmul_kernel_optimizedPKfS0_Pfiii,"ax",@progbits
	.align	128
        .global         _Z23matmul_kernel_optimizedPKfS0_Pfiii
        .type           _Z23matmul_kernel_optimizedPKfS0_Pfiii,@function
        .size           _Z23matmul_kernel_optimizedPKfS0_Pfiii,(.L_x_121 - _Z23matmul_kernel_optimizedPKfS0_Pfiii)
        .other          _Z23matmul_kernel_optimizedPKfS0_Pfiii,@"STO_CUDA_ENTRY STV_DEFAULT"
_Z23matmul_kernel_optimizedPKfS0_Pfiii:
.text._Z23matmul_kernel_optimizedPKfS0_Pfiii:
[----:B------:R-:W-:Y:S01]  /*0000*/  LDC R1, c[0x0][0x37c] ;  /* 0x0000df00ff017b82 */ /* 0x000fe20000000800 */
[----:B------:R-:W0:Y:S07]  /*0010*/  S2R R3, SR_TID.X ;  /* 0x0000000000037919 */ /* 0x000e2e0000002100 */
[----:B------:R-:W1:Y:S01]  /*0020*/  LDC R7, c[0x0][0x364] ;  /* 0x0000d900ff077b82 */ /* 0x000e620000000800 */
[----:B------:R-:W2:Y:S01]  /*0030*/  LDCU UR11, c[0x0][0x3a0] ;  /* 0x00007400ff0b77ac */ /* 0x000ea20008000800 */
[----:B------:R-:W1:Y:S01]  /*0040*/  S2R R2, SR_TID.Y ;  /* 0x0000000000027919 */ /* 0x000e620000002200 */
[----:B------:R-:W3:Y:S05]  /*0050*/  LDCU UR6, c[0x0][0x398] ;  /* 0x00007300ff0677ac */ /* 0x000eea0008000800 */
[----:B------:R-:W0:Y:S08]  /*0060*/  S2UR UR5, SR_CTAID.X ;  /* 0x00000000000579c3 */ /* 0x000e300000002500 */
[----:B------:R-:W0:Y:S08]  /*0070*/  LDC R0, c[0x0][0x360] ;  /* 0x0000d800ff007b82 */ /* 0x000e300000000800 */
[----:B------:R-:W1:Y:S01]  /*0080*/  S2UR UR4, SR_CTAID.Y ;  /* 0x00000000000479c3 */ /* 0x000e620000002600 */
[----:B0-----:R-:W-:-:S05]  /*0090*/  IMAD R0, R0, UR5, R3 ;  /* 0x0000000500007c24 */ /* 0x001fca000f8e0203 */
[----:B--2---:R-:W-:Y:S01]  /*00a0*/  ISETP.GE.AND P0, PT, R0, UR11, PT ;  /* 0x0000000b00007c0c */ /* 0x004fe2000bf06270 */
[----:B-1----:R-:W-:-:S05]  /*00b0*/  IMAD R7, R7, UR4, R2 ;  /* 0x0000000407077c24 */ /* 0x002fca000f8e0202 */
[----:B---3--:R-:W-:-:S13]  /*00c0*/  ISETP.GE.OR P0, PT, R7, UR6, P0 ;  /* 0x0000000607007c0c */ /* 0x008fda0008706670 */
[----:B------:R-:W-:Y:S05]  /*00d0*/  @P0 EXIT ;  /* 0x000000000000094d */ /* 0x000fea0003800000 */
[----:B------:R-:W0:Y:S01]  /*00e0*/  LDCU UR7, c[0x0][0x39c] ;  /* 0x00007380ff0777ac */ /* 0x000e220008000800 */
[----:B------:R-:W-:Y:S01]  /*00f0*/  HFMA2 R14, -RZ, RZ, 0, 0 ;  /* 0x00000000ff0e7431 */ /* 0x000fe200000001ff */
[----:B------:R-:W1:Y:S01]  /*0100*/  LDCU.64 UR12, c[0x0][0x358] ;  /* 0x00006b00ff0c77ac */ /* 0x000e620008000a00 */
[----:B0-----:R-:W-:-:S09]  /*0110*/  UISETP.GE.AND UP0, UPT, UR7, 0x1, UPT ;  /* 0x000000010700788c */ /* 0x001fd2000bf06270 */
[----:B-1----:R-:W-:Y:S05]  /*0120*/  BRA.U !UP0, `(.L_x_105) ;  /* 0x00000009089c7547 */ /* 0x002fea000b800000 */
[----:B------:R-:W-:Y:S02]  /*0130*/  UISETP.GE.U32.AND UP1, UPT, UR7, 0x10, UPT ;  /* 0x000000100700788c */ /* 0x000fe4000bf26070 */
[----:B------:R-:W-:Y:S01]  /*0140*/  IMAD R8, R7, UR7, RZ ;  /* 0x0000000707087c24 */ /* 0x000fe2000f8e02ff */
[----:B------:R-:W-:Y:S02]  /*0150*/  ULOP3.LUT UR10, UR7, 0xf, URZ, 0xc0, !UPT ;  /* 0x0000000f070a7892 */ /* 0x000fe4000f8ec0ff */
[----:B------:R-:W-:Y:S01]  /*0160*/  IMAD R9, R0, UR7, RZ ;  /* 0x0000000700097c24 */ /* 0x000fe2000f8e02ff */
[----:B------:R-:W-:Y:S01]  /*0170*/  MOV R14, RZ ;  /* 0x000000ff000e7202 */ /* 0x000fe20000000f00 */
[----:B------:R-:W-:Y:S01]  /*0180*/  UMOV UR4, URZ ;  /* 0x000000ff00047c82 */ /* 0x000fe20008000000 */
[----:B------:R-:W-:Y:S01]  /*0190*/  UISETP.NE.AND UP0, UPT, UR10, URZ, UPT ;  /* 0x000000ff0a00728c */ /* 0x000fe2000bf05270 */
[----:B------:R-:W-:Y:S10]  /*01a0*/  BRA.U !UP1, `(.L_x_106) ;  /* 0x0000000509107547 */ /* 0x000ff4000b800000 */
[----:B------:R-:W0:Y:S01]  /*01b0*/  LDC.64 R2, c[0x0][0x380] ;  /* 0x0000e000ff027b82 */ /* 0x000e220000000a00 */
[----:B------:R-:W1:Y:S01]  /*01c0*/  LDCU.64 UR8, c[0x0][0x388] ;  /* 0x00007100ff0877ac */ /* 0x000e620008000a00 */
[----:B------:R-:W-:Y:S02]  /*01d0*/  MOV R14, RZ ;  /* 0x000000ff000e7202 */ /* 0x000fe40000000f00 */
[----:B------:R-:W-:Y:S01]  /*01e0*/  MOV R6, R9 ;  /* 0x0000000900067202 */ /* 0x000fe20000000f00 */
[----:B------:R-:W-:Y:S02]  /*01f0*/  ULOP3.LUT UR4, UR7, 0x7ffffff0, URZ, 0xc0, !UPT ;  /* 0x7ffffff007047892 */ /* 0x000fe4000f8ec0ff */
[----:B-1----:R-:W-:Y:S02]  /*0200*/  UIADD3 UR5, UP1, UPT, UR8, 0x20, URZ ;  /* 0x0000002008057890 */ /* 0x002fe4000ff3e0ff */
[----:B------:R-:W-:Y:S02]  /*0210*/  UIADD3 UR8, UPT, UPT, -UR4, URZ, URZ ;  /* 0x000000ff04087290 */ /* 0x000fe4000fffe1ff */
[----:B------:R-:W-:Y:S01]  /*0220*/  UIADD3.X UR6, UPT, UPT, URZ, UR9, URZ, UP1, !UPT ;  /* 0x00000009ff067290 */ /* 0x000fe20008ffe4ff */
[----:B0-----:R-:W-:-:S03]  /*0230*/  IMAD.WIDE.U32 R2, R8, 0x4, R2 ;  /* 0x0000000408027825 */ /* 0x001fc600078e0002 */
[----:B------:R-:W-:-:S04]  /*0240*/  IADD3 R4, P0, PT, R2, 0x20, RZ ;  /* 0x0000002002047810 */ /* 0x000fc80007f1e0ff */
[----:B------:R-:W-:-:S09]  /*0250*/  IADD3.X R5, PT, PT, RZ, R3, RZ, P0, !PT ;  /* 0x00000003ff057210 */ /* 0x000fd200007fe4ff */
.L_x_107:
[----:B------:R-:W-:Y:S01]  /*0260*/  MOV R2, UR5 ;  /* 0x0000000500027c02 */ /* 0x000fe20008000f00 */
[----:B------:R-:W2:Y:S01]  /*0270*/  LDG.E R15, desc[UR12][R4.64+-0x20] ;  /* 0xffffe00c040f7981 */ /* 0x000ea2000c1e1900 */
[----:B------:R-:W-:-:S03]  /*0280*/  MOV R3, UR6 ;  /* 0x0000000600037c02 */ /* 0x000fc60008000f00 */
[----:B------:R-:W3:Y:S01]  /*0290*/  LDG.E R17, desc[UR12][R4.64+-0x1c] ;  /* 0xffffe40c04117981 */ /* 0x000ee2000c1e1900 */
[----:B------:R-:W-:-:S03]  /*02a0*/  IMAD.WIDE R2, R6, 0x4, R2 ;  /* 0x0000000406027825 */ /* 0x000fc600078e0202 */
[----:B------:R-:W4:Y:S04]  /*02b0*/  LDG.E R19, desc[UR12][R4.64+-0x18] ;  /* 0xffffe80c04137981 */ /* 0x000f28000c1e1900 */
[----:B------:R-:W2:Y:S04]  /*02c0*/  LDG.E R16, desc[UR12][R2.64+-0x20] ;  /* 0xffffe00c02107981 */ /* 0x000ea8000c1e1900 */
[----:B------:R-:W3:Y:S04]  /*02d0*/  LDG.E R24, desc[UR12][R2.64+-0x1c] ;  /* 0xffffe40c02187981 */ /* 0x000ee8000c1e1900 */
[----:B------:R-:W4:Y:S04]  /*02e0*/  LDG.E R18, desc[UR12][R2.64+-0x18] ;  /* 0xffffe80c02127981 */ /* 0x000f28000c1e1900 */
[----:B------:R-:W5:Y:S04]  /*02f0*/  LDG.E R20, desc[UR12][R4.64+-0x14] ;  /* 0xffffec0c04147981 */ /* 0x000f68000c1e1900 */
        /* <DEDUP_REMOVED lines=8> */
[----:B------:R-:W5:Y:S01]  /*0380*/  LDG.E R26, desc[UR12][R4.64+0x1c] ;  /* 0x00001c0c041a7981 */ /* 0x000f62000c1e1900 */
[----:B--2---:R-:W-:-:S03]  /*0390*/  FFMA R16, R15, R16, R14 ;  /* 0x000000100f107223 */ /* 0x004fc6000000000e */
[----:B------:R-:W2:Y:S01]  /*03a0*/  LDG.E R15, desc[UR12][R4.64+-0x4] ;  /* 0xfffffc0c040f7981 */ /* 0x000ea2000c1e1900 */
[----:B---3--:R-:W-:-:S03]  /*03b0*/  FFMA R24, R17, R24, R16 ;  /* 0x0000001811187223 */ /* 0x008fc60000000010 */
[----:B------:R-:W2:Y:S01]  /*03c0*/  LDG.E R14, desc[UR12][R2.64+-0x4] ;  /* 0xfffffc0c020e7981 */ /* 0x000ea2000c1e1900 */
[----:B----4-:R-:W-:-:S03]  /*03d0*/  FFMA R25, R19, R18, R24 ;  /* 0x0000001213197223 */ /* 0x010fc60000000018 */
[----:B------:R-:W3:Y:S04]  /*03e0*/  LDG.E R16, desc[UR12][R4.64] ;  /* 0x0000000c04107981 */ /* 0x000ee8000c1e1900 */
[----:B------:R-:W3:Y:S01]  /*03f0*/  LDG.E R17, desc[UR12][R2.64] ;  /* 0x0000000c02117981 */ /* 0x000ee2000c1e1900 */
[----:B-----5:R-:W-:-:S03]  /*0400*/  FFMA R25, R20, R21, R25 ;  /* 0x0000001514197223 */ /* 0x020fc60000000019 */
[----:B------:R-:W4:Y:S04]  /*0410*/  LDG.E R18, desc[UR12][R4.64+0x4] ;  /* 0x0000040c04127981 */ /* 0x000f28000c1e1900 */
[----:B------:R-:W4:Y:S01]  /*0420*/  LDG.E R19, desc[UR12][R2.64+0x4] ;  /* 0x0000040c02137981 */ /* 0x000f22000c1e1900 */
[----:B------:R-:W-:-:S03]  /*0430*/  FFMA R25, R22, R23, R25 ;  /* 0x0000001716197223 */ /* 0x000fc60000000019 */
[----:B------:R-:W5:Y:S04]  /*0440*/  LDG.E R20, desc[UR12][R4.64+0x8] ;  /* 0x0000080c04147981 */ /* 0x000f68000c1e1900 */
[----:B------:R-:W5:Y:S01]  /*0450*/  LDG.E R21, desc[UR12][R2.64+0x8] ;  /* 0x0000080c02157981 */ /* 0x000f62000c1e1900 */
[----:B------:R-:W-:-:S03]  /*0460*/  FFMA R25, R10, R11, R25 ;  /* 0x0000000b0a197223 */ /* 0x000fc60000000019 */
[----:B------:R-:W5:Y:S04]  /*0470*/  LDG.E R22, desc[UR12][R4.64+0xc] ;  /* 0x00000c0c04167981 */ /* 0x000f68000c1e1900 */
[----:B------:R-:W5:Y:S04]  /*0480*/  LDG.E R23, desc[UR12][R2.64+0xc] ;  /* 0x00000c0c02177981 */ /* 0x000f68000c1e1900 */
[----:B------:R-:W5:Y:S01]  /*0490*/  LDG.E R10, desc[UR12][R4.64+0x10] ;  /* 0x0000100c040a7981 */ /* 0x000f62000c1e1900 */
[----:B------:R-:W-:-:S03]  /*04a0*/  FFMA R28, R12, R13, R25 ;  /* 0x0000000d0c1c7223 */ /* 0x000fc60000000019 */
[----:B------:R-:W5:Y:S04]  /*04b0*/  LDG.E R11, desc[UR12][R2.64+0x10] ;  /* 0x0000100c020b7981 */ /* 0x000f68000c1e1900 */
[----:B------:R-:W5:Y:S04]  /*04c0*/  LDG.E R24, desc[UR12][R4.64+0x14] ;  /* 0x0000140c04187981 */ /* 0x000f68000c1e1900 */
[----:B------:R-:W5:Y:S04]  /*04d0*/  LDG.E R25, desc[UR12][R2.64+0x14] ;  /* 0x0000140c02197981 */ /* 0x000f68000c1e1900 */
[----:B------:R0:W5:Y:S04]  /*04e0*/  LDG.E R13, desc[UR12][R4.64+0x18] ;  /* 0x0000180c040d7981 */ /* 0x000168000c1e1900 */
[----:B------:R-:W5:Y:S01]  /*04f0*/  LDG.E R12, desc[UR12][R2.64+0x18] ;  /* 0x0000180c020c7981 */ /* 0x000f62000c1e1900 */
[----:B------:R-:W-:-:S04]  /*0500*/  UIADD3 UR8, UPT, UPT, UR8, 0x10, URZ ;  /* 0x0000001008087890 */ /* 0x000fc8000fffe0ff */
[----:B------:R-:W-:Y:S01]  /*0510*/  UISETP.NE.AND UP1, UPT, UR8, URZ, UPT ;  /* 0x000000ff0800728c */ /* 0x000fe2000bf25270 */
[----:B0-----:R-:W-:Y:S02]  /*0520*/  IADD3 R4, P0, PT, R4, 0x40, RZ ;  /* 0x0000004004047810 */ /* 0x001fe40007f1e0ff */
[----:B------:R-:W-:Y:S02]  /*0530*/  IADD3 R6, PT, PT, R6, 0x10, RZ ;  /* 0x0000001006067810 */ /* 0x000fe40007ffe0ff */
[----:B------:R-:W-:Y:S01]  /*0540*/  IADD3.X R5, PT, PT, RZ, R5, RZ, P0, !PT ;  /* 0x00000005ff057210 */ /* 0x000fe200007fe4ff */
[----:B--2---:R-:W-:-:S04]  /*0550*/  FFMA R15, R15, R14, R28 ;  /* 0x0000000e0f0f7223 */ /* 0x004fc8000000001c */
[----:B---3--:R-:W-:-:S04]  /*0560*/  FFMA R15, R16, R17, R15 ;  /* 0x00000011100f7223 */ /* 0x008fc8000000000f */
[----:B----4-:R-:W-:-:S04]  /*0570*/  FFMA R15, R18, R19, R15 ;  /* 0x00000013120f7223 */ /* 0x010fc8000000000f */
[----:B-----5:R-:W-:-:S04]  /*0580*/  FFMA R15, R20, R21, R15 ;  /* 0x00000015140f7223 */ /* 0x020fc8000000000f */
[----:B------:R-:W-:-:S04]  /*0590*/  FFMA R15, R22, R23, R15 ;  /* 0x00000017160f7223 */ /* 0x000fc8000000000f */
[----:B------:R-:W-:-:S04]  /*05a0*/  FFMA R11, R10, R11, R15 ;  /* 0x0000000b0a0b7223 */ /* 0x000fc8000000000f */
[----:B------:R-:W-:-:S04]  /*05b0*/  FFMA R24, R24, R25, R11 ;  /* 0x0000001918187223 */ /* 0x000fc8000000000b */
[----:B------:R-:W-:-:S04]  /*05c0*/  FFMA R13, R13, R12, R24 ;  /* 0x0000000c0d0d7223 */ /* 0x000fc80000000018 */
[----:B------:R-:W-:Y:S01]  /*05d0*/  FFMA R14, R26, R27, R13 ;  /* 0x0000001b1a0e7223 */ /* 0x000fe2000000000d */
[----:B------:R-:W-:Y:S06]  /*05e0*/  BRA.U UP1, `(.L_x_107) ;  /* 0xfffffffd011c7547 */ /* 0x000fec000b83ffff */
.L_x_106:
[----:B------:R-:W-:Y:S05]  /*05f0*/  BRA.U !UP0, `(.L_x_105) ;  /* 0x0000000508687547 */ /* 0x000fea000b800000 */
[----:B------:R-:W-:Y:S02]  /*0600*/  UISETP.GE.U32.AND UP0, UPT, UR10, 0x8, UPT ;  /* 0x000000080a00788c */ /* 0x000fe4000bf06070 */
[----:B------:R-:W-:-:S04]  /*0610*/  ULOP3.LUT UR6, UR7, 0x7, URZ, 0xc0, !UPT ;  /* 0x0000000707067892 */ /* 0x000fc8000f8ec0ff */
[----:B------:R-:W-:-:S03]  /*0620*/  UISETP.NE.AND UP1, UPT, UR6, URZ, UPT ;  /* 0x000000ff0600728c */ /* 0x000fc6000bf25270 */
[----:B------:R-:W-:Y:S08]  /*0630*/  BRA.U !UP0, `(.L_x_108) ;  /* 0x0000000108907547 */ /* 0x000ff0000b800000 */
[----:B------:R-:W0:Y:S01]  /*0640*/  LDC.64 R10, c[0x0][0x380] ;  /* 0x0000e000ff0a7b82 */ /* 0x000e220000000a00 */
[----:B------:R-:W1:Y:S01]  /*0650*/  LDCU.64 UR8, c[0x0][0x380] ;  /* 0x00007000ff0877ac */ /* 0x000e620008000a00 */
[C---:B------:R-:W-:Y:S02]  /*0660*/  IADD3 R3, PT, PT, R8.reuse, UR4, RZ ;  /* 0x0000000408037c10 */ /* 0x040fe4000fffe0ff */
[----:B------:R-:W-:Y:S02]  /*0670*/  IADD3 R6, P0, PT, R8, UR4, RZ ;  /* 0x0000000408067c10 */ /* 0x000fe4000ff1e0ff */
[----:B------:R-:W-:Y:S02]  /*0680*/  IADD3 R13, PT, PT, R9, UR4, RZ ;  /* 0x00000004090d7c10 */ /* 0x000fe4000fffe0ff */
[----:B------:R-:W2:Y:S01]  /*0690*/  LDC.64 R4, c[0x0][0x388] ;  /* 0x0000e200ff047b82 */ /* 0x000ea20000000a00 */
[----:B0-----:R-:W-:Y:S01]  /*06a0*/  IMAD.WIDE.U32 R10, R3, 0x4, R10 ;  /* 0x00000004030a7825 */ /* 0x001fe200078e000a */
[----:B------:R-:W-:-:S02]  /*06b0*/  IADD3.X R3, PT, PT, RZ, RZ, RZ, P0, !PT ;  /* 0x000000ffff037210 */ /* 0x000fc400007fe4ff */
[C---:B-1----:R-:W-:Y:S02]  /*06c0*/  LEA R2, P0, R6.reuse, UR8, 0x2 ;  /* 0x0000000806027c11 */ /* 0x042fe4000f8010ff */
[----:B------:R-:W3:Y:S02]  /*06d0*/  LDG.E R15, desc[UR12][R10.64] ;  /* 0x0000000c0a0f7981 */ /* 0x000ee4000c1e1900 */
[----:B------:R-:W-:Y:S01]  /*06e0*/  LEA.HI.X R3, R6, UR9, R3, 0x2, P0 ;  /* 0x0000000906037c11 */ /* 0x000fe200080f1403 */
[----:B--2---:R-:W-:-:S04]  /*06f0*/  IMAD.WIDE R4, R13, 0x4, R4 ;  /* 0x000000040d047825 */ /* 0x004fc800078e0204 */
[----:B------:R-:W2:Y:S04]  /*0700*/  LDG.E R18, desc[UR12][R2.64+0x4] ;  /* 0x0000040c02127981 */ /* 0x000ea8000c1e1900 */
[----:B------:R-:W3:Y:S04]  /*0710*/  LDG.E R16, desc[UR12][R4.64] ;  /* 0x0000000c04107981 */ /* 0x000ee8000c1e1900 */
[----:B------:R-:W2:Y:S04]  /*0720*/  LDG.E R17, desc[UR12][R4.64+0x4] ;  /* 0x0000040c04117981 */ /* 0x000ea8000c1e1900 */
[----:B------:R-:W4:Y:S04]  /*0730*/  LDG.E R19, desc[UR12][R4.64+0x8] ;  /* 0x0000080c04137981 */ /* 0x000f28000c1e1900 */
        /* <DEDUP_REMOVED lines=11> */
[----:B------:R-:W-:Y:S01]  /*07f0*/  UIADD3 UR4, UPT, UPT, UR4, 0x8, URZ ;  /* 0x0000000804047890 */ /* 0x000fe2000fffe0ff */
[----:B---3--:R-:W-:-:S04]  /*0800*/  FFMA R15, R15, R16, R14 ;  /* 0x000000100f0f7223 */ /* 0x008fc8000000000e */
[----:B--2---:R-:W-:-:S04]  /*0810*/  FFMA R15, R18, R17, R15 ;  /* 0x00000011120f7223 */ /* 0x004fc8000000000f */
[----:B----4-:R-:W-:-:S04]  /*0820*/  FFMA R15, R20, R19, R15 ;  /* 0x00000013140f7223 */ /* 0x010fc8000000000f */
[----:B-----5:R-:W-:-:S04]  /*0830*/  FFMA R15, R22, R21, R15 ;  /* 0x00000015160f7223 */ /* 0x020fc8000000000f */
[----:B------:R-:W-:-:S04]  /*0840*/  FFMA R15, R24, R23, R15 ;  /* 0x00000017180f7223 */ /* 0x000fc8000000000f */
[----:B------:R-:W-:-:S04]  /*0850*/  FFMA R13, R12, R13, R15 ;  /* 0x0000000d0c0d7223 */ /* 0x000fc8000000000f */
[----:B------:R-:W-:-:S04]  /*0860*/  FFMA R11, R6, R11, R13 ;  /* 0x0000000b060b7223 */ /* 0x000fc8000000000d */
[----:B------:R-:W-:-:S07]  /*0870*/  FFMA R14, R10, R25, R11 ;  /* 0x000000190a0e7223 */ /* 0x000fce000000000b */
.L_x_108:
        /* <DEDUP_REMOVED lines=13> */
[----:B-1----:R-:W-:-:S03]  /*0950*/  LEA R2, P0, R6, UR6, 0x2 ;  /* 0x0000000606027c11 */ /* 0x002fc6000f8010ff */
[----:B------:R-:W3:Y:S01]  /*0960*/  LDG.E R11, desc[UR12][R10.64] ;  /* 0x0000000c0a0b7981 */ /* 0x000ee2000c1e1900 */
        /* <DEDUP_REMOVED lines=8> */
[----:B------:R-:W5:Y:S01]  /*09f0*/  LDG.E R18, desc[UR12][R4.64+0xc] ;  /* 0x00000c0c04127981 */ /* 0x000f62000c1e1900 */
[----:B------:R-:W-:Y:S01]  /*0a00*/  UIADD3 UR4, UPT, UPT, UR4, 0x4, URZ ;  /* 0x0000000404047890 */ /* 0x000fe2000fffe0ff */
[----:B---3--:R-:W-:-:S04]  /*0a10*/  FFMA R6, R11, R6, R14 ;  /* 0x000000060b067223 */ /* 0x008fc8000000000e */
[----:B--2---:R-:W-:-:S04]  /*0a20*/  FFMA R6, R13, R12, R6 ;  /* 0x0000000c0d067223 */ /* 0x004fc80000000006 */
[----:B----4-:R-:W-:-:S04]  /*0a30*/  FFMA R6, R15, R16, R6 ;  /* 0x000000100f067223 */ /* 0x010fc80000000006 */
[----:B-----5:R-:W-:-:S07]  /*0a40*/  FFMA R14, R17, R18, R6 ;  /* 0x00000012110e7223 */ /* 0x020fce0000000006 */
.L_x_109:
[----:B------:R-:W-:Y:S05]  /*0a50*/  BRA.U !UP1, `(.L_x_105) ;  /* 0x0000000109507547 */ /* 0x000fea000b800000 */
[----:B------:R-:W0:Y:S01]  /*0a60*/  LDC.64 R4, c[0x0][0x380] ;  /* 0x0000e000ff047b82 */ /* 0x000e220000000a00 */
[----:B------:R-:W-:Y:S01]  /*0a70*/  IADD3 R11, PT, PT, R8, UR4, RZ ;  /* 0x00000004080b7c10 */ /* 0x000fe2000fffe0ff */
[----:B------:R-:W-:-:S06]  /*0a80*/  UIADD3 UR5, UPT, UPT, -UR5, URZ, URZ ;  /* 0x000000ff05057290 */ /* 0x000fcc000fffe1ff */
[----:B------:R-:W1:Y:S01]  /*0a90*/  LDC.64 R2, c[0x0][0x388] ;  /* 0x0000e200ff027b82 */ /* 0x000e620000000a00 */
[----:B0-----:R-:W-:Y:S01]  /*0aa0*/  IMAD.WIDE.U32 R4, R11, 0x4, R4 ;  /* 0x000000040b047825 */ /* 0x001fe200078e0004 */
[----:B------:R-:W-:Y:S02]  /*0ab0*/  IADD3 R11, PT, PT, R9, UR4, RZ ;  /* 0x00000004090b7c10 */ /* 0x000fe4000fffe0ff */
[----:B------:R-:W-:Y:S02]  /*0ac0*/  MOV R6, R4 ;  /* 0x0000000400067202 */ /* 0x000fe40000000f00 */
[----:B------:R-:W-:-:S07]  /*0ad0*/  MOV R13, R5 ;  /* 0x00000005000d7202 */ /* 0x000fce0000000f00 */
.L_x_110:
[----:B-1----:R-:W-:Y:S01]  /*0ae0*/  IMAD.WIDE R4, R11, 0x4, R2 ;  /* 0x000000040b047825 */ /* 0x002fe200078e0202 */
[----:B------:R-:W-:Y:S02]  /*0af0*/  MOV R9, R13 ;  /* 0x0000000d00097202 */ /* 0x000fe40000000f00 */
[----:B------:R-:W-:-:S03]  /*0b00*/  MOV R8, R6 ;  /* 0x0000000600087202 */ /* 0x000fc60000000f00 */
[----:B------:R-:W2:Y:S04]  /*0b10*/  LDG.E R4, desc[UR12][R4.64] ;  /* 0x0000000c04047981 */ /* 0x000ea8000c1e1900 */
[----:B------:R-:W2:Y:S01]  /*0b20*/  LDG.E R9, desc[UR12][R8.64] ;  /* 0x0000000c08097981 */ /* 0x000ea2000c1e1900 */
[----:B------:R-:W-:Y:S01]  /*0b30*/  UIADD3 UR5, UPT, UPT, UR5, 0x1, URZ ;  /* 0x0000000105057890 */ /* 0x000fe2000fffe0ff */
[----:B------:R-:W-:Y:S02]  /*0b40*/  IADD3 R6, P0, PT, R6, 0x4, RZ ;  /* 0x0000000406067810 */ /* 0x000fe40007f1e0ff */
[----:B------:R-:W-:Y:S01]  /*0b50*/  IADD3 R11, PT, PT, R11, 0x1, RZ ;  /* 0x000000010b0b7810 */ /* 0x000fe20007ffe0ff */
[----:B------:R-:W-:Y:S01]  /*0b60*/  UISETP.NE.AND UP0, UPT, UR5, URZ, UPT ;  /* 0x000000ff0500728c */ /* 0x000fe2000bf05270 */
[----:B------:R-:W-:Y:S01]  /*0b70*/  IADD3.X R13, PT, PT, RZ, R13, RZ, P0, !PT ;  /* 0x0000000dff0d7210 */ /* 0x000fe200007fe4ff */
[----:B--2---:R-:W-:-:S07]  /*0b80*/  FFMA R14, R9, R4, R14 ;  /* 0x00000004090e7223 */ /* 0x004fce000000000e */
[----:B------:R-:W-:Y:S05]  /*0b90*/  BRA.U UP0, `(.L_x_110) ;  /* 0xfffffffd00d07547 */ /* 0x000fea000b83ffff */
.L_x_105:
[----:B------:R-:W0:Y:S01]  /*0ba0*/  LDC.64 R2, c[0x0][0x390] ;  /* 0x0000e400ff027b82 */ /* 0x000e220000000a00 */
[----:B------:R-:W-:-:S04]  /*0bb0*/  IMAD R7, R7, UR11, R0 ;  /* 0x0000000b07077c24 */ /* 0x000fc8000f8e0200 */
[----:B0-----:R-:W-:-:S05]  /*0bc0*/  IMAD.WIDE R2, R7, 0x4, R2 ;  /* 0x0000000407027825 */ /* 0x001fca00078e0202 */
[----:B------:R-:W-:Y:S01]  /*0bd0*/  STG.E desc[UR12][R2.64], R14 ;  /* 0x0000000e02007986 */ /* 0x000fe2000c10190c */
[----:B------:R-:W-:Y:S05]  /*0be0*/  EXIT ;  /* 0x000000000000794d */ /* 0x000fea0003800000 */
.L_x_111:
        /* <DEDUP_REMOVED lines=9> */
.L_x_121:


//--------------------- .text._Z16transpose_kernelPKfPfii --------------------------
	.section	.text._Z16transpose_kernelPKfPfii,"ax",@progbits
	.align	128
        .global         _Z16transpose_kernelPKfPfii
        .type           _Z16transpose_kernelPKfPfii,@function
        .size           _Z16transpose_kernelPKfPfii,(.L_x_122 - _Z16transpose_kernelPKfPfii)
        .other          _Z16transpose_kernelPKfPfii,@"STO_CUDA_ENTRY STV_DEFAULT"
_Z16transpose_kernelPKfPfii:
.text._Z16transpose_kernelPKfPfii:
[----:B------:R-:W-:Y:S01]  /*0000*/  LDC R1, c[0x0][0x37c] ;  /* 0x0000df00ff017b82 */ /* 0x000fe20000000800 */
[----:B------:R-:W0:Y:S07]  /*0010*/  S2R R2, SR_TID.X ;  /* 0x0000000000027919 */ /* 0x000e2e0000002100 */
[----:B------:R-:W1:Y:S01]  /*0020*/  LDC R0, c[0x0][0x364] ;  /* 0x0000d900ff007b82 */ /* 0x000e620000000800 */
[----:B------:R-:W2:Y:S01]  /*0030*/  LDCU.64 UR6, c[0x0][0x390] ;  /* 0x00007200ff0677ac */ /* 0x000ea20008000a00 */
[----:B------:R-:W1:Y:S06]  /*0040*/  S2R R3, SR_TID.Y ;  /* 0x0000000000037919 */ /* 0x000e6c0000002200 */
[----:B------:R-:W0:Y:S08]  /*0050*/  S2UR UR5, SR_CTAID.X ;  /* 0x00000000000579c3 */ /* 0x000e300000002500 */
[----:B------:R-:W0:Y:S08]  /*0060*/  LDC R7, c[0x0][0x360] ;  /* 0x0000d800ff077b82 */ /* 0x000e300000000800 */
[----:B------:R-:W1:Y:S01]  /*0070*/  S2UR UR4, SR_CTAID.Y ;  /* 0x00000000000479c3 */ /* 0x000e620000002600 */
[----:B0-----:R-:W-:-:S05]  /*0080*/  IMAD R7, R7, UR5, R2 ;  /* 0x0000000507077c24 */ /* 0x001fca000f8e0202 */
[----:B--2---:R-:W-:Y:S01]  /*0090*/  ISETP.GE.AND P0, PT, R7, UR7, PT ;  /* 0x0000000707007c0c */ /* 0x004fe2000bf06270 */
[----:B-1----:R-:W-:-:S05]  /*00a0*/  IMAD R0, R0, UR4, R3 ;  /* 0x0000000400007c24 */ /* 0x002fca000f8e0203 */
[----:B------:R-:W-:-:S13]  /*00b0*/  ISETP.GE.OR P0, PT, R0, UR6, P0 ;  /* 0x0000000600007c0c */ /* 0x000fda0008706670 */
[----:B------:R-:W-:Y:S05]  /*00c0*/  @P0 EXIT ;  /* 0x000000000000094d */ /* 0x000fea0003800000 */
[----:B------:R-:W0:Y:S01]  /*00d0*/  LDC.64 R2, c[0x0][0x380] ;  /* 0x0000e000ff027b82 */ /* 0x000e220000000a00 */
[----:B------:R-:W1:Y:S01]  /*00e0*/  LDCU.64 UR4, c[0x0][0x358] ;  /* 0x00006b00ff0477ac */ /* 0x000e620008000a00 */
[----:B------:R-:W-:-:S04]  /*00f0*/  IMAD R5, R0, UR7, R7 ;  /* 0x0000000700057c24 */ /* 0x000fc8000f8e0207 */
[----:B0-----:R-:W-:Y:S02]  /*0100*/  IMAD.WIDE R2, R5, 0x4, R2 ;  /* 0x0000000405027825 */ /* 0x001fe400078e0202 */
[----:B------:R-:W0:Y:S04]  /*0110*/  LDC.64 R4, c[0x0][0x388] ;  /* 0x0000e200ff047b82 */ /* 0x000e280000000a00 */
[----:B-1----:R-:W2:Y:S01]  /*0120*/  LDG.E R3, desc[UR4][R2.64] ;  /* 0x0000000402037981 */ /* 0x002ea2000c1e1900 */
[----:B------:R-:W-:-:S04]  /*0130*/  IMAD R7, R7, UR6, R0 ;  /* 0x0000000607077c24 */ /* 0x000fc8000f8e0200 */
[----:B0-----:R-:W-:-:S05]  /*0140*/  IMAD.WIDE R4, R7, 0x4, R4 ;  /* 0x0000000407047825 */ /* 0x001fca00078e0204 */
[----:B--2---:R-:W-:Y:S01]  /*0150*/  STG.E desc[UR4][R4.64], R3 ;  /* 0x0000000304007986 */ /* 0x004fe2000c101904 */
[----:B------:R-:W-:Y:S05]  /*0160*/  EXIT ;  /* 0x000000000000794d */ /* 0x000fea0003800000 */
.L_x_112:
        /* <DEDUP_REMOVED lines=9> */
.L_x_122:


//--------------------- .text._Z13matmul_kernelPKfS0_Pfiii --------------------------
	.section	.text._Z13matmul_kernelPKfS0_Pfiii,"ax",@progbits
	.align	128
        .global         _Z13matmul_kernelPKfS0_Pfiii
        .type           _Z13matmul_kernelPKfS0_Pfiii,@function
        .size           _Z13matmul_kernelPKfS0_Pfiii,(.L_x_123 - _Z13matmul_kernelPKfS0_Pfiii)
        .other          _Z13matmul_kernelPKfS0_Pfiii,@"STO_CUDA_ENTRY STV_DEFAULT"
_Z13matmul_kernelPKfS0_Pfiii:
.text._Z13matmul_kernelPKfS0_Pfiii:
[----:B------:R-:W-:Y:S01]  /*0000*/  LDC R1, c[0x0][0x37c] ;  /* 0x0000df00ff017b82 */ /* 0x000fe20000000800 */
[----:B------:R-:W0:Y:S07]  /*0010*/  S2R R5, SR_TID.X ;  /* 0x0000000000057919 */ /* 0x000e2e0000002100 */
[----:B------:R-:W1:Y:S01]  /*0020*/  LDC R16, c[0x0][0x364] ;  /* 0x0000d900ff107b82 */ /* 0x000e620000000800 */
[----:B------:R-:W2:Y:S01]  /*0030*/  LDCU UR6, c[0x0][0x398] ;  /* 0x00007300ff0677ac */ /* 0x000ea20008000800 */
[----:B------:R-:W1:Y:S06]  /*0040*/  S2R R3, SR_TID.Y ;  /* 0x0000000000037919 */ /* 0x000e6c0000002200 */
[----:B------:R-:W0:Y:S08]  /*0050*/  S2UR UR5, SR_CTAID.X ;  /* 0x00000000000579c3 */ /* 0x000e300000002500 */
[----:B------:R-:W0:Y:S08]  /*0060*/  LDC R0, c[0x0][0x360] ;  /* 0x0000d800ff007b82 */ /* 0x000e300000000800 */
[----:B------:R-:W1:Y:S08]  /*0070*/  S2UR UR4, SR_CTAID.Y ;  /* 0x00000000000479c3 */ /* 0x000e700000002600 */
[----:B------:R-:W3:Y:S01]  /*0080*/  LDC R17, c[0x0][0x3a0] ;  /* 0x0000e800ff117b82 */ /* 0x000ee20000000800 */
[----:B0-----:R-:W-:-:S02]  /*0090*/  IMAD R0, R0, UR5, R5 ;  /* 0x0000000500007c24 */ /* 0x001fc4000f8e0205 */
[----:B-1----:R-:W-:-:S03]  /*00a0*/  IMAD R16, R16, UR4, R3 ;  /* 0x0000000410107c24 */ /* 0x002fc6000f8e0203 */
[----:B---3--:R-:W-:-:S04]  /*00b0*/  ISETP.GE.AND P0, PT, R0, R17, PT ;  /* 0x000000110000720c */ /* 0x008fc80003f06270 */
[----:B--2---:R-:W-:-:S13]  /*00c0*/  ISETP.GE.OR P0, PT, R16, UR6, P0 ;  /* 0x0000000610007c0c */ /* 0x004fda0008706670 */
[----:B------:R-:W-:Y:S05]  /*00d0*/  @P0 EXIT ;  /* 0x000000000000094d */ /* 0x000fea0003800000 */
[----:B------:R-:W0:Y:S01]  /*00e0*/  LDC R19, c[0x0][0x39c] ;  /* 0x0000e700ff137b82 */ /* 0x000e220000000800 */
[----:B------:R-:W1:Y:S01]  /*00f0*/  LDCU.64 UR4, c[0x0][0x358] ;  /* 0x00006b00ff0477ac */ /* 0x000e620008000a00 */
[----:B------:R-:W-:Y:S01]  /*0100*/  HFMA2 R24, -RZ, RZ, 0, 0 ;  /* 0x00000000ff187431 */ /* 0x000fe200000001ff */
[----:B0-----:R-:W-:-:S13]  /*0110*/  ISETP.GE.AND P0, PT, R19, 0x1, PT ;  /* 0x000000011300780c */ /* 0x001fda0003f06270 */
[----:B-1----:R-:W-:Y:S05]  /*0120*/  @!P0 BRA `(.L_x_113) ;  /* 0x0000000400e08947 */ /* 0x002fea0003800000 */
[C---:B------:R-:W-:Y:S01]  /*0130*/  ISETP.GE.U32.AND P1, PT, R19.reuse, 0x8, PT ;  /* 0x000000081300780c */ /* 0x040fe20003f26070 */
[----:B------:R-:W-:Y:S01]  /*0140*/  IMAD R20, R16, R19, RZ ;  /* 0x0000001310147224 */ /* 0x000fe200078e02ff */
[----:B------:R-:W-:Y:S02]  /*0150*/  LOP3.LUT R27, R19, 0x7, RZ, 0xc0, !PT ;  /* 0x00000007131b7812 */ /* 0x000fe400078ec0ff */
[----:B------:R-:W-:Y:S02]  /*0160*/  MOV R24, RZ ;  /* 0x000000ff00187202 */ /* 0x000fe40000000f00 */
[----:B------:R-:W-:Y:S02]  /*0170*/  ISETP.NE.AND P0, PT, R27, RZ, PT ;  /* 0x000000ff1b00720c */ /* 0x000fe40003f05270 */
[----:B------:R-:W-:-:S05]  /*0180*/  MOV R21, RZ ;  /* 0x000000ff00157202 */ /* 0x000fca0000000f00 */
[----:B------:R-:W-:Y:S06]  /*0190*/  @!P1 BRA `(.L_x_114) ;  /* 0x0000000000c49947 */ /* 0x000fec0003800000 */
[----:B------:R-:W0:Y:S01]  /*01a0*/  LDC.64 R2, c[0x0][0x380] ;  /* 0x0000e000ff027b82 */ /* 0x000e220000000a00 */
[----:B------:R-:W-:Y:S02]  /*01b0*/  LOP3.LUT R21, R19, 0x7ffffff8, RZ, 0xc0, !PT ;  /* 0x7ffffff813157812 */ /* 0x000fe400078ec0ff */
[----:B------:R-:W-:Y:S02]  /*01c0*/  MOV R24, RZ ;  /* 0x000000ff00187202 */ /* 0x000fe40000000f00 */
[----:B------:R-:W-:Y:S02]  /*01d0*/  MOV R18, R0 ;  /* 0x0000000000127202 */ /* 0x000fe40000000f00 */
[----:B------:R-:W-:Y:S01]  /*01e0*/  IADD3 R22, PT, PT, -R21, RZ, RZ ;  /* 0x000000ff15167210 */ /* 0x000fe20007ffe1ff */
[----:B0-----:R-:W-:-:S03]  /*01f0*/  IMAD.WIDE.U32 R2, R20, 0x4, R2 ;  /* 0x0000000414027825 */ /* 0x001fc600078e0002 */
[----:B------:R-:W-:-:S04]  /*0200*/  IADD3 R4, P1, PT, R2, 0x10, RZ ;  /* 0x0000001002047810 */ /* 0x000fc80007f3e0ff */
[----:B------:R-:W-:-:S09]  /*0210*/  IADD3.X R5, PT, PT, RZ, R3, RZ, P1, !PT ;  /* 0x00000003ff057210 */ /* 0x000fd20000ffe4ff */
.L_x_115:
[----:B------:R-:W0:Y:S01]  /*0220*/  LDC.64 R14, c[0x0][0x388] ;  /* 0x0000e200ff0e7b82 */ /* 0x000e220000000a00 */
[----:B------:R-:W-:Y:S02]  /*0230*/  MOV R2, R4 ;  /* 0x0000000400027202 */ /* 0x000fe40000000f00 */
[----:B------:R-:W-:-:S05]  /*0240*/  MOV R3, R5 ;  /* 0x0000000500037202 */ /* 0x000fca0000000f00 */
[----:B------:R-:W2:Y:S04]  /*0250*/  LDG.E R25, desc[UR4][R2.64+-0x10] ;  /* 0xfffff00402197981 */ /* 0x000ea8000c1e1900 */
[----:B------:R-:W3:Y:S04]  /*0260*/  LDG.E R23, desc[UR4][R2.64+-0xc] ;  /* 0xfffff40402177981 */ /* 0x000ee8000c1e1900 */
[----:B------:R-:W4:Y:S04]  /*0270*/  LDG.E R29, desc[UR4][R2.64+-0x8] ;  /* 0xfffff804021d7981 */ /* 0x000f28000c1e1900 */
[----:B------:R-:W5:Y:S01]  /*0280*/  LDG.E R28, desc[UR4][R2.64+-0x4] ;  /* 0xfffffc04021c7981 */ /* 0x000f62000c1e1900 */
[----:B0-----:R-:W-:-:S05]  /*0290*/  IMAD.WIDE R14, R18, 0x4, R14 ;  /* 0x00000004120e7825 */ /* 0x001fca00078e020e */
[----:B------:R0:W2:Y:S01]  /*02a0*/  LDG.E R26, desc[UR4][R14.64] ;  /* 0x000000040e1a7981 */ /* 0x0000a2000c1e1900 */
[----:B------:R-:W-:-:S04]  /*02b0*/  IMAD.WIDE R12, R17, 0x4, R14 ;  /* 0x00000004110c7825 */ /* 0x000fc800078e020e */
[C---:B------:R-:W-:Y:S02]  /*02c0*/  IMAD.WIDE R4, R17.reuse, 0x4, R12 ;  /* 0x0000000411047825 */ /* 0x040fe400078e020c */
[----:B------:R-:W3:Y:S02]  /*02d0*/  LDG.E R12, desc[UR4][R12.64] ;  /* 0x000000040c0c7981 */ /* 0x000ee4000c1e1900 */
[C---:B------:R-:W-:Y:S02]  /*02e0*/  IMAD.WIDE R8, R17.reuse, 0x4, R4 ;  /* 0x0000000411087825 */ /* 0x040fe400078e0204 */
[----:B------:R-:W4:Y:S02]  /*02f0*/  LDG.E R4, desc[UR4][R4.64] ;  /* 0x0000000404047981 */ /* 0x000f24000c1e1900 */
[C---:B------:R-:W-:Y:S02]  /*0300*/  IMAD.WIDE R6, R17.reuse, 0x4, R8 ;  /* 0x0000000411067825 */ /* 0x040fe400078e0208 */
[----:B------:R-:W5:Y:S02]  /*0310*/  LDG.E R8, desc[UR4][R8.64] ;  /* 0x0000000408087981 */ /* 0x000f64000c1e1900 */
[----:B------:R-:W-:-:S02]  /*0320*/  IMAD.WIDE R10, R17, 0x4, R6 ;  /* 0x00000004110a7825 */ /* 0x000fc400078e0206 */
[----:B------:R-:W5:Y:S04]  /*0330*/  LDG.E R5, desc[UR4][R2.64] ;  /* 0x0000000402057981 */ /* 0x000f68000c1e1900 */
[----:B------:R-:W5:Y:S01]  /*0340*/  LDG.E R6, desc[UR4][R6.64] ;  /* 0x0000000406067981 */ /* 0x000f62000c1e1900 */
[----:B0-----:R-:W-:-:S03]  /*0350*/  IMAD.WIDE R14, R17, 0x4, R10 ;  /* 0x00000004110e7825 */ /* 0x001fc600078e020a */
[----:B------:R-:W5:Y:S04]  /*0360*/  LDG.E R10, desc[UR4][R10.64] ;  /* 0x000000040a0a7981 */ /* 0x000f68000c1e1900 */
[----:B------:R-:W5:Y:S04]  /*0370*/  LDG.E R13, desc[UR4][R14.64] ;  /* 0x000000040e0d7981 */ /* 0x000f68000c1e1900 */
[----:B------:R-:W5:Y:S04]  /*0380*/  LDG.E R7, desc[UR4][R2.64+0x4] ;  /* 0x0000040402077981 */ /* 0x000f68000c1e1900 */
[----:B------:R-:W5:Y:S01]  /*0390*/  LDG.E R9, desc[UR4][R2.64+0xc] ;  /* 0x00000c0402097981 */ /* 0x000f62000c1e1900 */
[----:B--2---:R-:W-:Y:S01]  /*03a0*/  FFMA R26, R25, R26, R24 ;  /* 0x0000001a191a7223 */ /* 0x004fe20000000018 */
[----:B------:R-:W-:-:S02]  /*03b0*/  IMAD.WIDE R24, R17, 0x4, R14 ;  /* 0x0000000411187825 */ /* 0x000fc400078e020e */
[----:B------:R-:W2:Y:S04]  /*03c0*/  LDG.E R14, desc[UR4][R2.64+0x8] ;  /* 0x00000804020e7981 */ /* 0x000ea8000c1e1900 */
[----:B------:R-:W2:Y:S01]  /*03d0*/  LDG.E R24, desc[UR4][R24.64] ;  /* 0x0000000418187981 */ /* 0x000ea2000c1e1900 */
[----:B---3--:R-:W-:Y:S01]  /*03e0*/  FFMA R12, R23, R12, R26 ;  /* 0x0000000c170c7223 */ /* 0x008fe2000000001a */
[----:B------:R-:W-:-:S03]  /*03f0*/  IADD3 R22, PT, PT, R22, 0x8, RZ ;  /* 0x0000000816167810 */ /* 0x000fc60007ffe0ff */
[----:B----4-:R-:W-:Y:S01]  /*0400*/  FFMA R29, R29, R4, R12 ;  /* 0x000000041d1d7223 */ /* 0x010fe2000000000c */
[----:B------:R-:W-:-:S03]  /*0410*/  ISETP.NE.AND P1, PT, R22, RZ, PT ;  /* 0x000000ff1600720c */ /* 0x000fc60003f25270 */
[----:B-----5:R-:W-:Y:S01]  /*0420*/  FFMA R8, R28, R8, R29 ;  /* 0x000000081c087223 */ /* 0x020fe2000000001d */
[----:B------:R-:W-:-:S03]  /*0430*/  IADD3 R4, P2, PT, R2, 0x20, RZ ;  /* 0x0000002002047810 */ /* 0x000fc60007f5e0ff */
[----:B------:R-:W-:Y:S01]  /*0440*/  FFMA R6, R5, R6, R8 ;  /* 0x0000000605067223 */ /* 0x000fe20000000008 */
[----:B------:R-:W-:Y:S02]  /*0450*/  IADD3.X R5, PT, PT, RZ, R3, RZ, P2, !PT ;  /* 0x00000003ff057210 */ /* 0x000fe400017fe4ff */
[----:B------:R-:W-:Y:S01]  /*0460*/  LEA R18, R17, R18, 0x3 ;  /* 0x0000001211127211 */ /* 0x000fe200078e18ff */
[----:B------:R-:W-:-:S04]  /*0470*/  FFMA R7, R7, R10, R6 ;  /* 0x0000000a07077223 */ /* 0x000fc80000000006 */
[----:B--2---:R-:W-:-:S04]  /*0480*/  FFMA R14, R14, R13, R7 ;  /* 0x0000000d0e0e7223 */ /* 0x004fc80000000007 */
[----:B------:R-:W-:Y:S01]  /*0490*/  FFMA R24, R9, R24, R14 ;  /* 0x0000001809187223 */ /* 0x000fe2000000000e */
[----:B------:R-:W-:Y:S06]  /*04a0*/  @P1 BRA `(.L_x_115) ;  /* 0xfffffffc005c1947 */ /* 0x000fec000383ffff */
.L_x_114:
[----:B------:R-:W-:Y:S05]  /*04b0*/  @!P0 BRA `(.L_x_113) ;  /* 0x0000000000fc8947 */ /* 0x000fea0003800000 */
[----:B------:R-:W-:Y:S02]  /*04c0*/  ISETP.GE.U32.AND P1, PT, R27, 0x4, PT ;  /* 0x000000041b00780c */ /* 0x000fe40003f26070 */
[----:B------:R-:W-:-:S04]  /*04d0*/  LOP3.LUT R14, R19, 0x3, RZ, 0xc0, !PT ;  /* 0x00000003130e7812 */ /* 0x000fc800078ec0ff */
[----:B------:R-:W-:-:S07]  /*04e0*/  ISETP.NE.AND P0, PT, R14, RZ, PT ;  /* 0x000000ff0e00720c */ /* 0x000fce0003f05270 */
[----:B------:R-:W-:Y:S06]  /*04f0*/  @!P1 BRA `(.L_x_116) ;  /* 0x00000000006c9947 */ /* 0x000fec0003800000 */
[----:B------:R-:W0:Y:S01]  /*0500*/  LDC.64 R4, c[0x0][0x388] ;  /* 0x0000e200ff047b82 */ /* 0x000e220000000a00 */
[----:B------:R-:W1:Y:S01]  /*0510*/  LDCU.64 UR6, c[0x0][0x380] ;  /* 0x00007000ff0677ac */ /* 0x000e620008000a00 */
[----:B------:R-:W-:Y:S01]  /*0520*/  IMAD R7, R21, R17, R0 ;  /* 0x0000001115077224 */ /* 0x000fe200078e0200 */
[CC--:B------:R-:W-:Y:S02]  /*0530*/  IADD3 R3, PT, PT, R20.reuse, R21.reuse, RZ ;  /* 0x0000001514037210 */ /* 0x0c0fe40007ffe0ff */
[----:B------:R-:W-:-:S03]  /*0540*/  IADD3 R8, P1, PT, R20, R21, RZ ;  /* 0x0000001514087210 */ /* 0x000fc60007f3e0ff */
[----:B------:R-:W2:Y:S01]  /*0550*/  LDC.64 R12, c[0x0][0x380] ;  /* 0x0000e000ff0c7b82 */ /* 0x000ea20000000a00 */
[----:B0-----:R-:W-:-:S04]  /*0560*/  IMAD.WIDE R4, R7, 0x4, R4 ;  /* 0x0000000407047825 */ /* 0x001fc800078e0204 */
[----:B------:R-:W-:Y:S02]  /*0570*/  IMAD.WIDE R6, R17, 0x4, R4 ;  /* 0x0000000411067825 */ /* 0x000fe400078e0204 */
[----:B------:R-:W3:Y:S02]  /*0580*/  LDG.E R4, desc[UR4][R4.64] ;  /* 0x0000000404047981 */ /* 0x000ee4000c1e1900 */
[----:B--2---:R-:W-:Y:S01]  /*0590*/  IMAD.WIDE.U32 R12, R3, 0x4, R12 ;  /* 0x00000004030c7825 */ /* 0x004fe200078e000c */
[----:B------:R-:W-:Y:S02]  /*05a0*/  IADD3.X R3, PT, PT, RZ, RZ, RZ, P1, !PT ;  /* 0x000000ffff037210 */ /* 0x000fe40000ffe4ff */
[----:B-1----:R-:W-:-:S03]  /*05b0*/  LEA R2, P1, R8, UR6, 0x2 ;  /* 0x0000000608027c11 */ /* 0x002fc6000f8210ff */
[----:B------:R-:W3:Y:S01]  /*05c0*/  LDG.E R13, desc[UR4][R12.64] ;  /* 0x000000040c0d7981 */ /* 0x000ee2000c1e1900 */
[----:B------:R-:W-:Y:S01]  /*05d0*/  LEA.HI.X R3, R8, UR7, R3, 0x2, P1 ;  /* 0x0000000708037c11 */ /* 0x000fe200088f1403 */
[C---:B------:R-:W-:Y:S02]  /*05e0*/  IMAD.WIDE R8, R17.reuse, 0x4, R6 ;  /* 0x0000000411087825 */ /* 0x040fe400078e0206 */
[----:B------:R-:W2:Y:S04]  /*05f0*/  LDG.E R6, desc[UR4][R6.64] ;  /* 0x0000000406067981 */ /* 0x000ea8000c1e1900 */
[----:B------:R-:W2:Y:S01]  /*0600*/  LDG.E R15, desc[UR4][R2.64+0x4] ;  /* 0x00000404020f7981 */ /* 0x000ea2000c1e1900 */
[----:B------:R-:W-:-:S03]  /*0610*/  IMAD.WIDE R10, R17, 0x4, R8 ;  /* 0x00000004110a7825 */ /* 0x000fc600078e0208 */
[----:B------:R-:W4:Y:S04]  /*0620*/  LDG.E R22, desc[UR4][R8.64] ;  /* 0x0000000408167981 */ /* 0x000f28000c1e1900 */
[----:B------:R-:W4:Y:S04]  /*0630*/  LDG.E R18, desc[UR4][R2.64+0x8] ;  /* 0x0000080402127981 */ /* 0x000f28000c1e1900 */
[----:B------:R-:W5:Y:S04]  /*0640*/  LDG.E R26, desc[UR4][R2.64+0xc] ;  /* 0x00000c04021a7981 */ /* 0x000f68000c1e1900 */
[----:B------:R-:W5:Y:S01]  /*0650*/  LDG.E R10, desc[UR4][R10.64] ;  /* 0x000000040a0a7981 */ /* 0x000f62000c1e1900 */
[----:B------:R-:W-:Y:S01]  /*0660*/  IADD3 R21, PT, PT, R21, 0x4, RZ ;  /* 0x0000000415157810 */ /* 0x000fe20007ffe0ff */
[----:B---3--:R-:W-:-:S04]  /*0670*/  FFMA R24, R13, R4, R24 ;  /* 0x000000040d187223 */ /* 0x008fc80000000018 */
[----:B--2---:R-:W-:-:S04]  /*0680*/  FFMA R15, R15, R6, R24 ;  /* 0x000000060f0f7223 */ /* 0x004fc80000000018 */
[----:B----4-:R-:W-:-:S04]  /*0690*/  FFMA R15, R18, R22, R15 ;  /* 0x00000016120f7223 */ /* 0x010fc8000000000f */
[----:B-----5:R-:W-:-:S07]  /*06a0*/  FFMA R24, R26, R10, R15 ;  /* 0x0000000a1a187223 */ /* 0x020fce000000000f */
.L_x_116:
[----:B------:R-:W-:Y:S05]  /*06b0*/  @!P0 BRA `(.L_x_113) ;  /* 0x00000000007c8947 */ /* 0x000fea0003800000 */
[----:B------:R-:W-:Y:S01]  /*06c0*/  ISETP.NE.AND P1, PT, R14, 0x1, PT ;  /* 0x000000010e00780c */ /* 0x000fe20003f25270 */
[----:B------:R-:W0:Y:S01]  /*06d0*/  LDC.64 R10, c[0x0][0x380] ;  /* 0x0000e000ff0a7b82 */ /* 0x000e220000000a00 */
[----:B------:R-:W-:-:S04]  /*06e0*/  LOP3.LUT R19, R19, 0x1, RZ, 0xc0, !PT ;  /* 0x0000000113137812 */ /* 0x000fc800078ec0ff */
[----:B------:R-:W-:-:S03]  /*06f0*/  ISETP.NE.U32.AND P0, PT, R19, 0x1, PT ;  /* 0x000000011300780c */ /* 0x000fc60003f05070 */
[----:B------:R-:W1:Y:S04]  /*0700*/  LDC.64 R8, c[0x0][0x388] ;  /* 0x0000e200ff087b82 */ /* 0x000e680000000a00 */
[CC--:B------:R-:W-:Y:S02]  /*0710*/  @P1 IADD3 R13, PT, PT, R20.reuse, R21.reuse, RZ ;  /* 0x00000015140d1210 */ /* 0x0c0fe40007ffe0ff */
[----:B------:R-:W-:Y:S02]  /*0720*/  @P1 IADD3 R12, P2, PT, R20, R21, RZ ;  /* 0x00000015140c1210 */ /* 0x000fe40007f5e0ff */
[----:B------:R-:W2:Y:S02]  /*0730*/  @P1 LDC.64 R2, c[0x0][0x380] ;  /* 0x0000e000ff021b82 */ /* 0x000ea40000000a00 */
[----:B------:R-:W-:-:S06]  /*0740*/  @P1 IADD3.X R14, PT, PT, RZ, RZ, RZ, P2, !PT ;  /* 0x000000ffff0e1210 */ /* 0x000fcc00017fe4ff */
[----:B------:R-:W3:Y:S01]  /*0750*/  LDC.64 R4, c[0x0][0x380] ;  /* 0x0000e000ff047b82 */ /* 0x000ee20000000a00 */
[----:B0-----:R-:W-:-:S04]  /*0760*/  @P1 IMAD.WIDE.U32 R10, R13, 0x4, R10 ;  /* 0x000000040d0a1825 */ /* 0x001fc800078e000a */
[C---:B------:R-:W-:Y:S01]  /*0770*/  @P1 IMAD R13, R21.reuse, R17, R0 ;  /* 0x00000011150d1224 */ /* 0x040fe200078e0200 */
[----:B------:R-:W-:Y:S01]  /*0780*/  @P1 IADD3 R21, PT, PT, R21, 0x2, RZ ;  /* 0x0000000215151810 */ /* 0x000fe20007ffe0ff */
[----:B------:R-:W4:Y:S01]  /*0790*/  @P1 LDG.E R11, desc[UR4][R10.64] ;  /* 0x000000040a0b1981 */ /* 0x000f22000c1e1900 */
[----:B------:R-:W0:Y:S01]  /*07a0*/  LDC.64 R6, c[0x0][0x388] ;  /* 0x0000e200ff067b82 */ /* 0x000e220000000a00 */
[----:B-1----:R-:W-:Y:S01]  /*07b0*/  @P1 IMAD.WIDE R8, R13, 0x4, R8 ;  /* 0x000000040d081825 */ /* 0x002fe200078e0208 */
[----:B------:R-:W-:Y:S02]  /*07c0*/  @!P0 IADD3 R15, PT, PT, R20, R21, RZ ;  /* 0x00000015140f8210 */ /* 0x000fe40007ffe0ff */
[----:B--2---:R-:W-:Y:S01]  /*07d0*/  @P1 LEA R2, P2, R12, R2, 0x2 ;  /* 0x000000020c021211 */ /* 0x004fe200078410ff */
[----:B------:R-:W-:-:S03]  /*07e0*/  @!P0 IMAD R21, R21, R17, R0 ;  /* 0x0000001115158224 */ /* 0x000fc600078e0200 */
[----:B------:R-:W-:Y:S01]  /*07f0*/  @P1 LEA.HI.X R3, R12, R3, R14, 0x2, P2 ;  /* 0x000000030c031211 */ /* 0x000fe200010f140e */
[----:B------:R-:W-:Y:S01]  /*0800*/  @P1 IMAD.WIDE R12, R17, 0x4, R8 ;  /* 0x00000004110c1825 */ /* 0x000fe200078e0208 */
[----:B------:R-:W4:Y:S03]  /*0810*/  @P1 LDG.E R14, desc[UR4][R8.64] ;  /* 0x00000004080e1981 */ /* 0x000f26000c1e1900 */
[----:B---3--:R-:W-:Y:S01]  /*0820*/  @!P0 IMAD.WIDE.U32 R4, R15, 0x4, R4 ;  /* 0x000000040f048825 */ /* 0x008fe200078e0004 */
[----:B------:R-:W2:Y:S04]  /*0830*/  @P1 LDG.E R2, desc[UR4][R2.64+0x4] ;  /* 0x0000040402021981 */ /* 0x000ea8000c1e1900 */
[----:B------:R-:W2:Y:S01]  /*0840*/  @P1 LDG.E R12, desc[UR4][R12.64] ;  /* 0x000000040c0c1981 */ /* 0x000ea2000c1e1900 */
[----:B0-----:R-:W-:-:S03]  /*0850*/  @!P0 IMAD.WIDE R6, R21, 0x4, R6 ;  /* 0x0000000415068825 */ /* 0x001fc600078e0206 */
[----:B------:R-:W3:Y:S04]  /*0860*/  @!P0 LDG.E R5, desc[UR4][R4.64] ;  /* 0x0000000404058981 */ /* 0x000ee8000c1e1900 */
[----:B------:R-:W3:Y:S01]  /*0870*/  @!P0 LDG.E R6, desc[UR4][R6.64] ;  /* 0x0000000406068981 */ /* 0x000ee2000c1e1900 */
[----:B----4-:R-:W-:-:S04]  /*0880*/  @P1 FFMA R11, R11, R14, R24 ;  /* 0x0000000e0b0b1223 */ /* 0x010fc80000000018 */
[----:B--2---:R-:W-:-:S04]  /*0890*/  @P1 FFMA R24, R2, R12, R11 ;  /* 0x0000000c02181223 */ /* 0x004fc8000000000b */
[----:B---3--:R-:W-:-:S07]  /*08a0*/  @!P0 FFMA R24, R5, R6, R24 ;  /* 0x0000000605188223 */ /* 0x008fce0000000018 */
.L_x_113:
[----:B------:R-:W0:Y:S01]  /*08b0*/  LDC.64 R2, c[0x0][0x390] ;  /* 0x0000e400ff027b82 */ /* 0x000e220000000a00 */
[----:B------:R-:W-:-:S04]  /*08c0*/  IMAD R17, R16, R17, R0 ;  /* 0x0000001110117224 */ /* 0x000fc800078e0200 */
[----:B0-----:R-:W-:-:S05]  /*08d0*/  IMAD.WIDE R2, R17, 0x4, R2 ;  /* 0x0000000411027825 */ /* 0x001fca00078e0202 */
[----:B------:R-:W-:Y:S01]  /*08e0*/  STG.E desc[UR4][R2.64], R24 ;  /* 0x0000001802007986 */ /* 0x000fe2000c101904 */
[----:B------:R-:W-:Y:S05]  /*08f0*/  EXIT ;  /* 0x000000000000794d */ /* 0x000fea0003800000 */
.L_x_117:
        /* <DEDUP_REMOVED lines=16> */
.L_x_123:


//--------------------- .nv.shared._Z17matmul_vectorizedPKfS0_Pfiii --------------------------
	.section	.nv.shared._Z17matmul_vectorizedPKfS0_Pfiii,"aw",@nobits
	.sectionflags	@""
	.align	4
.nv.shared._Z17matmul_vectorizedPKfS0_Pfiii:
	.zero		9536


//--------------------- .nv.shared.reserved.0     --------------------------
	.section	.nv.shared.reserved.0,"aw",@nobits
	.weak		__nv_reservedSMEM_offset_0_alias
	.size		__nv_reservedSMEM_offset_0_alias, 0, 64
	.other		__nv_reservedSMEM_offset_0_alias,@"STO_CUDA_RESERVED_SHARED STV_DEFAULT"
__nv_reservedSMEM_offset_0_alias:
	.zero		0
	.zero		64


//--------------------- .nv.shared._Z26matmul_kernel_threadreducePKfS0_Pfiii --------------------------
	.section	.nv.shared._Z26matmul_kernel_threadreducePKfS0_Pfiii,"aw",@nobits
	.sectionflags	@""
	.align	4
.nv.shared._Z26matmul_kernel_threadreducePKfS0_Pfiii:
	.zero		3072


//--------------------- .nv.shared._Z20matmul_kernel_sharedPKfS0_Pfiii --------------------------
	.section	.nv.shared._Z20matmul_kernel_sharedPKfS0_Pfiii,"aw",@nobits
	.sectionflags	@""
	.align	4
.nv.shared._Z20matmul_kernel_sharedPKfS0_Pfiii:
	.zero		3072


//--------------------- .nv.constant0._Z17matmul_vectorizedPKfS0_Pfiii --------------------------
	.section	.nv.constant0._Z17matmul_vectorizedPKfS0_Pfiii,"a",@progbits
	.sectionflags	@""
	.align	4
.nv.constant0._Z17matmul_vectorizedPKfS0_Pfiii:
	.zero		932


//--------------------- .nv.constant0._Z26matmul_kernel_threadreducePKfS0_Pfiii --------------------------
	.section	.nv.constant0._Z26matmul_kernel_threadreducePKfS0_Pfiii,"a",@progbits
	.sectionflags	@""
	.align	4
.nv.constant0._Z26matmul_kernel_threadreducePKfS0_Pfiii:
	.zero		932


//--------------------- .nv.constant0._Z20matmul_kernel_sharedPKfS0_Pfiii --------------------------
	.section	.nv.constant0._Z20matmul_kernel_sharedPKfS0_Pfiii,"a",@progbits
	.sectionflags	@""
	.align	4
.nv.constant0._Z20matmul_kernel_sharedPKfS0_Pfiii:
	.zero		932


//--------------------- .nv.constant0._Z23matmul_kernel_optimizedPKfS0_Pfiii --------------------------
	.section	.nv.constant0._Z23matmul_kernel_optimizedPKfS0_Pfiii,"a",@progbits
	.sectionflags	@""
	.align	4
.nv.constant0._Z23matmul_kernel_optimizedPKfS0_Pfiii:
	.zero		932


//--------------------- .nv.constant0._Z16transpose_kernelPKfPfii --------------------------
	.section	.nv.constant0._Z16transpose_kernelPKfPfii,"a",@progbits
	.sectionflags	@""
	.align	4
.nv.constant0._Z16transpose_kernelPKfPfii:
	.zero		920


//--------------------- .nv.constant0._Z13matmul_kernelPKfS0_Pfiii --------------------------
	.section	.nv.constant0._Z13matmul_kernelPKfS0_Pfiii,"a",@progbits
	.sectionflags	@""
	.align	4
.nv.constant0._Z13matmul_kernelPKfS0_Pfiii:
	.zero		932


//--------------------- SYMBOLS --------------------------

	.type		.nv.reservedSmem.offset0,@object
	.size		.nv.reservedSmem.offset0,0x4
	.type		.nv.reservedSmem.cap,@object
	.size		.nv.reservedSmem.cap,0x4
